	.headerflags	@"EF_CUDA_TEXMODE_UNIFIED EF_CUDA_64BIT_ADDRESS EF_CUDA_SM75 EF_CUDA_VIRTUAL_SM(EF_CUDA_SM75)"
	.elftype	@"ET_EXEC"


//--------------------- .nv.info                  --------------------------
	.section	.nv.info,"",@"SHT_CUDA_INFO"
	.align	4


	//----- nvinfo : EIATTR_REGCOUNT
	.align		4
        /*0000*/ 	.byte	0x04, 0x2f
        /*0002*/ 	.short	(.L_1 - .L_0)
	.align		4
.L_0:
        /*0004*/ 	.word	index@(subComputation)
        /*0008*/ 	.word	0x0000002f


	//----- nvinfo : EIATTR_MAX_STACK_SIZE
	.align		4
.L_1:
        /*000c*/ 	.byte	0x04, 0x23
        /*000e*/ 	.short	(.L_3 - .L_2)
	.align		4
.L_2:
        /*0010*/ 	.word	index@($subComputation$__cuda_sm3x_div_rn_noftz_f32_slowpath)
        /*0014*/ 	.word	0x00000000


	//----- nvinfo : EIATTR_MIN_STACK_SIZE
	.align		4
.L_3:
        /*0018*/ 	.byte	0x04, 0x12
        /*001a*/ 	.short	(.L_5 - .L_4)
	.align		4
.L_4:
        /*001c*/ 	.word	index@($subComputation$__cuda_sm3x_div_rn_noftz_f32_slowpath)
        /*0020*/ 	.word	0x00000000


	//----- nvinfo : EIATTR_FRAME_SIZE
	.align		4
.L_5:
        /*0024*/ 	.byte	0x04, 0x11
        /*0026*/ 	.short	(.L_7 - .L_6)
	.align		4
.L_6:
        /*0028*/ 	.word	index@($subComputation$__cuda_sm3x_div_rn_noftz_f32_slowpath)
        /*002c*/ 	.word	0x00000000


	//----- nvinfo : EIATTR_MAX_STACK_SIZE
	.align		4
.L_7:
        /*0030*/ 	.byte	0x04, 0x23
        /*0032*/ 	.short	(.L_9 - .L_8)
	.align		4
.L_8:
        /*0034*/ 	.word	index@($subComputation$__cuda_sm3x_div_rn_noftz_f32)
        /*0038*/ 	.word	0x00000000


	//----- nvinfo : EIATTR_MIN_STACK_SIZE
	.align		4
.L_9:
        /*003c*/ 	.byte	0x04, 0x12
        /*003e*/ 	.short	(.L_11 - .L_10)
	.align		4
.L_10:
        /*0040*/ 	.word	index@($subComputation$__cuda_sm3x_div_rn_noftz_f32)
        /*0044*/ 	.word	0x00000000


	//----- nvinfo : EIATTR_FRAME_SIZE
	.align		4
.L_11:
        /*0048*/ 	.byte	0x04, 0x11
        /*004a*/ 	.short	(.L_13 - .L_12)
	.align		4
.L_12:
        /*004c*/ 	.word	index@($subComputation$__cuda_sm3x_div_rn_noftz_f32)
        /*0050*/ 	.word	0x00000000


	//----- nvinfo : EIATTR_MAX_STACK_SIZE
	.align		4
.L_13:
        /*0054*/ 	.byte	0x04, 0x23
        /*0056*/ 	.short	(.L_15 - .L_14)
	.align		4
.L_14:
        /*0058*/ 	.word	index@(subComputation)
        /*005c*/ 	.word	0x00000000


	//----- nvinfo : EIATTR_MIN_STACK_SIZE
	.align		4
.L_15:
        /*0060*/ 	.byte	0x04, 0x12
        /*0062*/ 	.short	(.L_17 - .L_16)
	.align		4
.L_16:
        /*0064*/ 	.word	index@(subComputation)
        /*0068*/ 	.word	0x00000000


	//----- nvinfo : EIATTR_FRAME_SIZE
	.align		4
.L_17:
        /*006c*/ 	.byte	0x04, 0x11
        /*006e*/ 	.short	(.L_19 - .L_18)
	.align		4
.L_18:
        /*0070*/ 	.word	index@(subComputation)
        /*0074*/ 	.word	0x00000000
.L_19:


//--------------------- .nv.info.subComputation   --------------------------
	.section	.nv.info.subComputation,"",@"SHT_CUDA_INFO"
	.align	4


	//----- nvinfo : EIATTR_SW_WAR
	.align		4
        /*0000*/ 	.byte	0x04, 0x36
        /*0002*/ 	.short	(.L_21 - .L_20)
.L_20:
        /*0004*/ 	.word	0x00000001


	//----- nvinfo : EIATTR_CUDA_API_VERSION
	.align		4
.L_21:
        /*0008*/ 	.byte	0x04, 0x37
        /*000a*/ 	.short	(.L_23 - .L_22)
.L_22:
        /*000c*/ 	.word	0x0000006f


	//----- nvinfo : EIATTR_PARAM_CBANK
	.align		4
.L_23:
        /*0010*/ 	.byte	0x04, 0x0a
        /*0012*/ 	.short	(.L_25 - .L_24)
	.align		4
.L_24:
        /*0014*/ 	.word	index@(.nv.constant0.subComputation)
        /*0018*/ 	.short	0x0160
        /*001a*/ 	.short	0x006c


	//----- nvinfo : EIATTR_CBANK_PARAM_SIZE
	.align		4
.L_25:
        /*001c*/ 	.byte	0x03, 0x19
        /*001e*/ 	.short	0x006c


	//----- nvinfo : EIATTR_KPARAM_INFO
	.align		4
        /*0020*/ 	.byte	0x04, 0x17
        /*0022*/ 	.short	(.L_27 - .L_26)
.L_26:
        /*0024*/ 	.word	0x00000000
        /*0028*/ 	.short	0x000f
        /*002a*/ 	.short	0x0068
        /*002c*/ 	.byte	0x00, 0xf0, 0x11, 0x00


	//----- nvinfo : EIATTR_KPARAM_INFO
	.align		4
.L_27:
        /*0030*/ 	.byte	0x04, 0x17
        /*0032*/ 	.short	(.L_29 - .L_28)
.L_28:
        /*0034*/ 	.word	0x00000000
        /*0038*/ 	.short	0x000e
        /*003a*/ 	.short	0x0064
        /*003c*/ 	.byte	0x00, 0xf0, 0x11, 0x00


	//----- nvinfo : EIATTR_KPARAM_INFO
	.align		4
.L_29:
        /*0040*/ 	.byte	0x04, 0x17
        /*0042*/ 	.short	(.L_31 - .L_30)
.L_30:
        /*0044*/ 	.word	0x00000000
        /*0048*/ 	.short	0x000d
        /*004a*/ 	.short	0x0060
        /*004c*/ 	.byte	0x00, 0xf0, 0x11, 0x00


	//----- nvinfo : EIATTR_KPARAM_INFO
	.align		4
.L_31:
        /*0050*/ 	.byte	0x04, 0x17
        /*0052*/ 	.short	(.L_33 - .L_32)
.L_32:
        /*0054*/ 	.word	0x00000000
        /*0058*/ 	.short	0x000c
        /*005a*/ 	.short	0x005c
        /*005c*/ 	.byte	0x00, 0xf0, 0x11, 0x00


	//----- nvinfo : EIATTR_KPARAM_INFO
	.align		4
.L_33:
        /*0060*/ 	.byte	0x04, 0x17
        /*0062*/ 	.short	(.L_35 - .L_34)
.L_34:
        /*0064*/ 	.word	0x00000000
        /*0068*/ 	.short	0x000b
        /*006a*/ 	.short	0x0058
        /*006c*/ 	.byte	0x00, 0xf0, 0x11, 0x00


	//----- nvinfo : EIATTR_KPARAM_INFO
	.align		4
.L_35:
        /*0070*/ 	.byte	0x04, 0x17
        /*0072*/ 	.short	(.L_37 - .L_36)
.L_36:
        /*0074*/ 	.word	0x00000000
        /*0078*/ 	.short	0x000a
        /*007a*/ 	.short	0x0050
        /*007c*/ 	.byte	0x00, 0xf0, 0x21, 0x00


	//----- nvinfo : EIATTR_KPARAM_INFO
	.align		4
.L_37:
        /*0080*/ 	.byte	0x04, 0x17
        /*0082*/ 	.short	(.L_39 - .L_38)
.L_38:
        /*0084*/ 	.word	0x00000000
        /*0088*/ 	.short	0x0009
        /*008a*/ 	.short	0x0048
        /*008c*/ 	.byte	0x00, 0xf0, 0x21, 0x00


	//----- nvinfo : EIATTR_KPARAM_INFO
	.align		4
.L_39:
        /*0090*/ 	.byte	0x04, 0x17
        /*0092*/ 	.short	(.L_41 - .L_40)
.L_40:
        /*0094*/ 	.word	0x00000000
        /*0098*/ 	.short	0x0008
        /*009a*/ 	.short	0x0040
        /*009c*/ 	.byte	0x00, 0xf0, 0x21, 0x00


	//----- nvinfo : EIATTR_KPARAM_INFO
	.align		4
.L_41:
        /*00a0*/ 	.byte	0x04, 0x17
        /*00a2*/ 	.short	(.L_43 - .L_42)
.L_42:
        /*00a4*/ 	.word	0x00000000
        /*00a8*/ 	.short	0x0007
        /*00aa*/ 	.short	0x0038
        /*00ac*/ 	.byte	0x00, 0xf0, 0x21, 0x00


	//----- nvinfo : EIATTR_KPARAM_INFO
	.align		4
.L_43:
        /*00b0*/ 	.byte	0x04, 0x17
        /*00b2*/ 	.short	(.L_45 - .L_44)
.L_44:
        /*00b4*/ 	.word	0x00000000
        /*00b8*/ 	.short	0x0006
        /*00ba*/ 	.short	0x0030
        /*00bc*/ 	.byte	0x00, 0xf0, 0x21, 0x00


	//----- nvinfo : EIATTR_KPARAM_INFO
	.align		4
.L_45:
        /*00c0*/ 	.byte	0x04, 0x17
        /*00c2*/ 	.short	(.L_47 - .L_46)
.L_46:
        /*00c4*/ 	.word	0x00000000
        /*00c8*/ 	.short	0x0005
        /*00ca*/ 	.short	0x0028
        /*00cc*/ 	.byte	0x00, 0xf0, 0x21, 0x00


	//----- nvinfo : EIATTR_KPARAM_INFO
	.align		4
.L_47:
        /*00d0*/ 	.byte	0x04, 0x17
        /*00d2*/ 	.short	(.L_49 - .L_48)
.L_48:
        /*00d4*/ 	.word	0x00000000
        /*00d8*/ 	.short	0x0004
        /*00da*/ 	.short	0x0020
        /*00dc*/ 	.byte	0x00, 0xf0, 0x21, 0x00


	//----- nvinfo : EIATTR_KPARAM_INFO
	.align		4
.L_49:
        /*00e0*/ 	.byte	0x04, 0x17
        /*00e2*/ 	.short	(.L_51 - .L_50)
.L_50:
        /*00e4*/ 	.word	0x00000000
        /*00e8*/ 	.short	0x0003
        /*00ea*/ 	.short	0x0018
        /*00ec*/ 	.byte	0x00, 0xf0, 0x21, 0x00


	//----- nvinfo : EIATTR_KPARAM_INFO
	.align		4
.L_51:
        /*00f0*/ 	.byte	0x04, 0x17
        /*00f2*/ 	.short	(.L_53 - .L_52)
.L_52:
        /*00f4*/ 	.word	0x00000000
        /*00f8*/ 	.short	0x0002
        /*00fa*/ 	.short	0x0010
        /*00fc*/ 	.byte	0x00, 0xf0, 0x21, 0x00


	//----- nvinfo : EIATTR_KPARAM_INFO
	.align		4
.L_53:
        /*0100*/ 	.byte	0x04, 0x17
        /*0102*/ 	.short	(.L_55 - .L_54)
.L_54:
        /*0104*/ 	.word	0x00000000
        /*0108*/ 	.short	0x0001
        /*010a*/ 	.short	0x0008
        /*010c*/ 	.byte	0x00, 0xf0, 0x21, 0x00


	//----- nvinfo : EIATTR_KPARAM_INFO
	.align		4
.L_55:
        /*0110*/ 	.byte	0x04, 0x17
        /*0112*/ 	.short	(.L_57 - .L_56)
.L_56:
        /*0114*/ 	.word	0x00000000
        /*0118*/ 	.short	0x0000
        /*011a*/ 	.short	0x0000
        /*011c*/ 	.byte	0x00, 0xf0, 0x21, 0x00


	//----- nvinfo : EIATTR_MAXREG_COUNT
	.align		4
.L_57:
        /*0120*/ 	.byte	0x03, 0x1b
        /*0122*/ 	.short	0x00ff


	//----- nvinfo : EIATTR_EXIT_INSTR_OFFSETS
	.align		4
        /*0124*/ 	.byte	0x04, 0x1c
        /*0126*/ 	.short	(.L_59 - .L_58)


	//   ....[0]....
.L_58:
        /*0128*/ 	.word	0x00003640


	//----- nvinfo : EIATTR_CRS_STACK_SIZE
	.align		4
.L_59:
        /*012c*/ 	.byte	0x04, 0x1e
        /*012e*/ 	.short	(.L_61 - .L_60)
.L_60:
        /*0130*/ 	.word	0x00000000
.L_61:


//--------------------- .nv.rel.action            --------------------------
	.section	.nv.rel.action,"",@"SHT_CUDA_RELOCINFO"
	.align	8
	.sectionentsize	8
        /*0000*/ 	.byte	0x4b, 0x00, 0x00, 0x00, 0x00, 0x00, 0x00, 0x00, 0x00, 0x02, 0x02, 0x08, 0x10, 0x0a, 0x2f, 0x22
        /* <DEDUP_REMOVED lines=12> */


//--------------------- .nv.constant0.subComputation --------------------------
	.section	.nv.constant0.subComputation,"a",@progbits
	.align	4
.nv.constant0.subComputation:
	.zero		460


//--------------------- .text.subComputation      --------------------------
	.section	.text.subComputation,"ax",@progbits
	.sectionflags	@"SHF_BARRIERS=1"
	.sectioninfo	@"SHI_REGISTERS=47"
	.align	128
        .global         subComputation
        .type           subComputation,@function
        .size           subComputation,(.L_x_72 - subComputation)
        .other          subComputation,@"STO_CUDA_ENTRY STV_DEFAULT"
subComputation:
.text.subComputation:
[----:B------:R-:W-:-:S08]  /*0000*/  IMAD.MOV.U32 R1, RZ, RZ, c[0x0][0x28] ;  /* 0x00000a00ff017624 */ /* 0x000fd000078e00ff */
[----:B------:R-:W0:Y:S01]  /*0010*/  S2R R2, SR_TID.X ;  /* 0x0000000000027919 */ /* 0x000e220000002100 */
[----:B------:R-:W-:Y:S01]  /*0020*/  ULDC UR6, c[0x0][0x1c0] ;  /* 0x0000700000067ab9 */ /* 0x000fe20000000800 */
[----:B------:R-:W-:Y:S01]  /*0030*/  BMOV.32.CLEAR RZ, B2 ;  /* 0x0000000002ff7355 */ /* 0x000fe20000100000 */
[----:B------:R-:W-:Y:S01]  /*0040*/  ULDC UR4, c[0x0][0x1bc] ;  /* 0x00006f0000047ab9 */ /* 0x000fe20000000800 */
[----:B------:R-:W1:Y:S01]  /*0050*/  S2R R3, SR_CTAID.X ;  /* 0x0000000000037919 */ /* 0x000e620000002500 */
[----:B------:R-:W-:Y:S01]  /*0060*/  UIMAD UR4, UR6, UR4, URZ ;  /* 0x00000004060472a4 */ /* 0x000fe2000f8e023f */
[----:B------:R-:W-:Y:S01]  /*0070*/  BSSY B2, `(.L_x_0) ;  /* 0x0000351000027945 */ /* 0x000fe20003800000 */
[--C-:B0-----:R-:W-:Y:S02]  /*0080*/  IMAD.MOV R23, RZ, RZ, -R2.reuse ;  /* 0x000000ffff177224 */ /* 0x101fe400078e0a02 */
[----:B-1----:R-:W-:-:S03]  /*0090*/  IMAD R0, R3, c[0x0][0x0], R2 ;  /* 0x0000000003007a24 */ /* 0x002fc600078e0202 */
[----:B------:R-:W-:Y:S01]  /*00a0*/  ISETP.GE.AND P0, PT, R23, c[0x0][0x1c0], PT ;  /* 0x0000700017007a0c */ /* 0x000fe20003f06270 */
[----:B------:R-:W-:-:S11]  /*00b0*/  IMAD R20, R3, UR4, R2 ;  /* 0x0000000403147c24 */ /* 0x000fd6000f8e0202 */
[----:B------:R-:W-:Y:S05]  /*00c0*/  @P0 BRA `(.L_x_1) ;  /* 0x000034b000000947 */ /* 0x000fea0003800000 */
[----:B------:R-:W-:Y:S01]  /*00d0*/  IADD3 R16, R2, c[0x0][0x1c0], RZ ;  /* 0x0000700002107a10 */ /* 0x000fe20007ffe0ff */
[----:B------:R-:W0:Y:S01]  /*00e0*/  I2F R21, c[0x0][0x1c4] ;  /* 0x0000710000157b06 */ /* 0x000e220000201400 */
[----:B------:R-:W1:Y:S01]  /*00f0*/  I2F R22, c[0x0][0x1c8] ;  /* 0x0000720000167b06 */ /* 0x000e620000201400 */
[----:B------:R-:W-:Y:S01]  /*0100*/  BMOV.32.CLEAR RZ, B1 ;  /* 0x0000000001ff7355 */ /* 0x000fe20000100000 */
[----:B------:R-:W-:Y:S01]  /*0110*/  LOP3.LUT R5, R16, 0x3, RZ, 0xc0, !PT ;  /* 0x0000000310057812 */ /* 0x000fe200078ec0ff */
[----:B------:R-:W-:Y:S01]  /*0120*/  BSSY B1, `(.L_x_2) ;  /* 0x000016e000017945 */ /* 0x000fe20003800000 */
[----:B------:R-:W-:Y:S02]  /*0130*/  SHF.L.U32 R10, R0, 0x2, RZ ;  /* 0x00000002000a7819 */ /* 0x000fe400000006ff */
[----:B------:R-:W-:Y:S02]  /*0140*/  ISETP.NE.AND P0, PT, R5, RZ, PT ;  /* 0x000000ff0500720c */ /* 0x000fe40003f05270 */
[----:B------:R-:W-:-:S10]  /*0150*/  SHF.R.U32.HI R11, RZ, 0x1e, R0 ;  /* 0x0000001eff0b7819 */ /* 0x000fd40000011600 */
[----:B------:R-:W-:Y:S05]  /*0160*/  @!P0 BRA `(.L_x_3) ;  /* 0x0000169000008947 */ /* 0x000fea0003800000 */
[----:B01----:R-:W-:Y:S01]  /*0170*/  ISETP.NE.AND P0, PT, R5, 0x1, PT ;  /* 0x000000010500780c */ /* 0x003fe20003f05270 */
[----:B------:R-:W-:Y:S01]  /*0180*/  BMOV.32.CLEAR RZ, B0 ;  /* 0x0000000000ff7355 */ /* 0x000fe20000100000 */
[----:B------:R-:W-:Y:S01]  /*0190*/  BSSY B0, `(.L_x_4) ;  /* 0x00000f0000007945 */ /* 0x000fe20003800000 */
[----:B------:R-:W-:-:S09]  /*01a0*/  IADD3 R4, R20, -0x1, RZ ;  /* 0xffffffff14047810 */ /* 0x000fd20007ffe0ff */
[----:B------:R-:W-:Y:S05]  /*01b0*/  @!P0 BRA `(.L_x_5) ;  /* 0x00000ed000008947 */ /* 0x000fea0003800000 */
[----:B------:R-:W-:Y:S01]  /*01c0*/  ISETP.NE.AND P0, PT, R5, 0x2, PT ;  /* 0x000000020500780c */ /* 0x000fe20003f05270 */
[----:B------:R-:W-:Y:S01]  /*01d0*/  BMOV.32.CLEAR RZ, B6 ;  /* 0x0000000006ff7355 */ /* 0x000fe20000100000 */
[----:B------:R-:W-:Y:S10]  /*01e0*/  BSSY B6, `(.L_x_6) ;  /* 0x0000074000067945 */ /* 0x000ff40003800000 */
[----:B------:R-:W-:Y:S05]  /*01f0*/  @!P0 BRA `(.L_x_7) ;  /* 0x0000072000008947 */ /* 0x000fea0003800000 */
[----:B------:R-:W-:Y:S01]  /*0200*/  ISETP.GE.AND P0, PT, R23, RZ, PT ;  /* 0x000000ff1700720c */ /* 0x000fe20003f06270 */
[----:B------:R-:W-:Y:S01]  /*0210*/  BMOV.32.CLEAR RZ, B7 ;  /* 0x0000000007ff7355 */ /* 0x000fe20000100000 */
[----:B------:R-:W-:Y:S10]  /*0220*/  BSSY B7, `(.L_x_8) ;  /* 0x000006c000077945 */ /* 0x000ff40003800000 */
[----:B------:R-:W-:Y:S05]  /*0230*/  @!P0 BRA `(.L_x_9) ;  /* 0x000006a000008947 */ /* 0x000fea0003800000 */
[----:B------:R-:W0:Y:S01]  /*0240*/  I2F.U32.RP R5, c[0x0][0x0] ;  /* 0x0000000000057b06 */ /* 0x000e220000209000 */
[----:B------:R-:W-:Y:S01]  /*0250*/  ISETP.NE.U32.AND P1, PT, RZ, c[0x0][0x0], PT ;  /* 0x00000000ff007a0c */ /* 0x000fe20003f25070 */
[----:B------:R-:W-:Y:S01]  /*0260*/  IMAD.MOV.U32 R17, RZ, RZ, 0x4 ;  /* 0x00000004ff117424 */ /* 0x000fe200078e00ff */
[----:B------:R-:W-:Y:S01]  /*0270*/  BMOV.32.CLEAR RZ, B3 ;  /* 0x0000000003ff7355 */ /* 0x000fe20000100000 */
[----:B------:R-:W-:Y:S01]  /*0280*/  IMAD R8, R3, c[0x0][0x0], -R2 ;  /* 0x0000000003087a24 */ /* 0x000fe200078e0a02 */
[----:B------:R-:W-:Y:S01]  /*0290*/  BSSY B3, `(.L_x_10) ;  /* 0x0000030000037945 */ /* 0x000fe20003800000 */
[----:B0-----:R-:W0:Y:S02]  /*02a0*/  MUFU.RCP R5, R5 ;  /* 0x0000000500057308 */ /* 0x001e240000001000 */
[----:B0-----:R-:W-:Y:S01]  /*02b0*/  IADD3 R6, R5, 0xffffffe, RZ ;  /* 0x0ffffffe05067810 */ /* 0x001fe20007ffe0ff */
[----:B------:R-:W-:-:S05]  /*02c0*/  IMAD R5, R23, c[0x0][0x0], R20 ;  /* 0x0000000017057a24 */ /* 0x000fca00078e0214 */
[----:B------:R0:W1:Y:S02]  /*02d0*/  F2I.FTZ.U32.TRUNC.NTZ R7, R6 ;  /* 0x0000000600077305 */ /* 0x000064000021f000 */
[----:B0-----:R-:W-:Y:S02]  /*02e0*/  IMAD.MOV.U32 R6, RZ, RZ, RZ ;  /* 0x000000ffff067224 */ /* 0x001fe400078e00ff */
[----:B-1----:R-:W-:-:S04]  /*02f0*/  IMAD.MOV R9, RZ, RZ, -R7 ;  /* 0x000000ffff097224 */ /* 0x002fc800078e0a07 */
[----:B------:R-:W-:-:S04]  /*0300*/  IMAD R9, R9, c[0x0][0x0], RZ ;  /* 0x0000000009097a24 */ /* 0x000fc800078e02ff */
[----:B------:R-:W-:-:S04]  /*0310*/  IMAD.HI.U32 R7, R7, R9, R6 ;  /* 0x0000000907077227 */ /* 0x000fc800078e0006 */
[----:B------:R-:W-:-:S04]  /*0320*/  IMAD.WIDE R8, R8, R17, c[0x0][0x188] ;  /* 0x0000620008087625 */ /* 0x000fc800078e0211 */
[----:B------:R-:W-:-:S07]  /*0330*/  IMAD.HI.U32 R7, R7, R0, RZ ;  /* 0x0000000007077227 */ /* 0x000fce00078e00ff */
[----:B------:R-:W-:-:S05]  /*0340*/  IADD3 R7, -R7, RZ, RZ ;  /* 0x000000ff07077210 */ /* 0x000fca0007ffe1ff */
[----:B------:R-:W-:-:S05]  /*0350*/  IMAD R7, R7, c[0x0][0x0], R0 ;  /* 0x0000000007077a24 */ /* 0x000fca00078e0200 */
[----:B------:R-:W-:-:S12]  /*0360*/  ISETP.GE.U32.AND P0, PT, R7, c[0x0][0x0], PT ;  /* 0x0000000007007a0c */ /* 0x000fd80003f06070 */
[----:B------:R-:W-:-:S04]  /*0370*/  @P0 IADD3 R7, R7, -c[0x0][0x0], RZ ;  /* 0x8000000007070a10 */ /* 0x000fc80007ffe0ff */
[----:B------:R-:W-:-:S12]  /*0380*/  ISETP.GE.U32.AND P0, PT, R7, c[0x0][0x0], PT ;  /* 0x0000000007007a0c */ /* 0x000fd80003f06070 */
[----:B------:R-:W-:Y:S02]  /*0390*/  @P0 IADD3 R7, R7, -c[0x0][0x0], RZ ;  /* 0x8000000007070a10 */ /* 0x000fe40007ffe0ff */
[----:B------:R-:W-:Y:S02]  /*03a0*/  ISETP.NE.AND P0, PT, R0, RZ, PT ;  /* 0x000000ff0000720c */ /* 0x000fe40003f05270 */
[----:B------:R-:W-:-:S04]  /*03b0*/  @!P1 LOP3.LUT R7, RZ, c[0x0][0x0], RZ, 0x33, !PT ;  /* 0x00000000ff079a12 */ /* 0x000fc800078e33ff */
[----:B------:R-:W-:-:S12]  /*03c0*/  ISETP.EQ.OR P0, PT, R7, RZ, !P0 ;  /* 0x000000ff0700720c */ /* 0x000fd80004702670 */
[----:B------:R-:W-:Y:S05]  /*03d0*/  @!P0 BRA `(.L_x_11) ;  /* 0x000001b000008947 */ /* 0x000fea0003800000 */
[----:B------:R-:W-:Y:S01]  /*03e0*/  IABS R14, c[0x0][0x1c0] ;  /* 0x00007000000e7a13 */ /* 0x000fe20000000000 */
[----:B------:R-:W-:Y:S01]  /*03f0*/  ULOP3.LUT UR5, UR6, 0x1, URZ, 0x3c, !UPT ;  /* 0x0000000106057892 */ /* 0x000fe2000f8e3c3f */
[----:B------:R-:W-:-:S04]  /*0400*/  MOV R15, 0x4 ;  /* 0x00000004000f7802 */ /* 0x000fc80000000f00 */
[----:B------:R-:W0:Y:S01]  /*0410*/  I2F.RP R12, R14 ;  /* 0x0000000e000c7306 */ /* 0x000e220000209400 */
[----:B------:R-:W-:Y:S01]  /*0420*/  ISETP.LE.AND P1, PT, RZ, UR5, PT ;  /* 0x00000005ff007c0c */ /* 0x000fe2000bf23270 */
[----:B0-----:R-:W0:Y:S02]  /*0430*/  MUFU.RCP R12, R12 ;  /* 0x0000000c000c7308 */ /* 0x001e240000001000 */
[----:B0-----:R-:W-:-:S06]  /*0440*/  IADD3 R6, R12, 0xffffffe, RZ ;  /* 0x0ffffffe0c067810 */ /* 0x001fcc0007ffe0ff */
[----:B------:R0:W1:Y:S02]  /*0450*/  F2I.FTZ.U32.TRUNC.NTZ R7, R6 ;  /* 0x0000000600077305 */ /* 0x000064000021f000 */
[----:B0-----:R-:W-:Y:S01]  /*0460*/  MOV R6, RZ ;  /* 0x000000ff00067202 */ /* 0x001fe20000000f00 */
[----:B-1----:R-:W-:-:S04]  /*0470*/  IMAD.MOV R13, RZ, RZ, -R7 ;  /* 0x000000ffff0d7224 */ /* 0x002fc800078e0a07 */
[----:B------:R-:W-:-:S04]  /*0480*/  IMAD R13, R13, R14, RZ ;  /* 0x0000000e0d0d7224 */ /* 0x000fc800078e02ff */
[----:B------:R-:W-:-:S04]  /*0490*/  IMAD.HI.U32 R7, R7, R13, R6 ;  /* 0x0000000d07077227 */ /* 0x000fc800078e0006 */
[----:B------:R-:W-:-:S04]  /*04a0*/  IMAD R6, R23, c[0x0][0x1bc], RZ ;  /* 0x00006f0017067a24 */ /* 0x000fc800078e02ff */
[----:B------:R-:W-:-:S06]  /*04b0*/  IMAD.HI.U32 R7, R7, 0x1, RZ ;  /* 0x0000000107077827 */ /* 0x000fcc00078e00ff */
[----:B------:R-:W-:-:S04]  /*04c0*/  IMAD.MOV R13, RZ, RZ, -R7 ;  /* 0x000000ffff0d7224 */ /* 0x000fc800078e0a07 */
[----:B------:R-:W-:-:S05]  /*04d0*/  IMAD R13, R14, R13, 0x1 ;  /* 0x000000010e0d7424 */ /* 0x000fca00078e020d */
[----:B------:R-:W-:-:S12]  /*04e0*/  ISETP.GT.U32.AND P2, PT, R14, R13, PT ;  /* 0x0000000d0e00720c */ /* 0x000fd80003f44070 */
[-C--:B------:R-:W-:Y:S02]  /*04f0*/  @!P2 IADD3 R13, R13, -R14.reuse, RZ ;  /* 0x8000000e0d0da210 */ /* 0x080fe40007ffe0ff */
[----:B------:R-:W-:Y:S02]  /*0500*/  @!P2 IADD3 R7, R7, 0x1, RZ ;  /* 0x000000010707a810 */ /* 0x000fe40007ffe0ff */
[----:B------:R-:W-:Y:S02]  /*0510*/  ISETP.GE.U32.AND P0, PT, R13, R14, PT ;  /* 0x0000000e0d00720c */ /* 0x000fe40003f06070 */
[----:B------:R-:W-:-:S10]  /*0520*/  ISETP.NE.AND P2, PT, RZ, c[0x0][0x1c0], PT ;  /* 0x00007000ff007a0c */ /* 0x000fd40003f45270 */
[----:B------:R-:W-:-:S05]  /*0530*/  @P0 IADD3 R7, R7, 0x1, RZ ;  /* 0x0000000107070810 */ /* 0x000fca0007ffe0ff */
[----:B------:R-:W-:-:S05]  /*0540*/  @!P1 IMAD.MOV R7, RZ, RZ, -R7 ;  /* 0x000000ffff079224 */ /* 0x000fca00078e0a07 */
[----:B------:R-:W-:-:S06]  /*0550*/  @!P2 LOP3.LUT R7, RZ, c[0x0][0x1c0], RZ, 0x33, !PT ;  /* 0x00007000ff07aa12 */ /* 0x000fcc00078e33ff */
[----:B------:R0:W1:Y:S02]  /*0560*/  I2F R13, R7 ;  /* 0x00000007000d7306 */ /* 0x0000640000201400 */
[----:B0-----:R-:W-:-:S08]  /*0570*/  IMAD.WIDE R6, R6, R15, c[0x0][0x1a8] ;  /* 0x00006a0006067625 */ /* 0x001fd000078e020f */
[----:B-1----:R0:W-:Y:S02]  /*0580*/  STG.E.SYS [R6], R13 ;  /* 0x0000000d06007386 */ /* 0x0021e4000010e900 */
.L_x_11:
[----:B------:R-:W-:Y:S05]  /*0590*/  BSYNC B3 ;  /* 0x0000000000037941 */ /* 0x000fea0003800000 */
.L_x_10:
[----:B------:R-:W-:Y:S01]  /*05a0*/  ULDC.64 UR8, c[0x0][0x160] ;  /* 0x0000580000087ab9 */ /* 0x000fe20000000a00 */
[----:B------:R-:W2:Y:S04]  /*05b0*/  LDG.E.SYS R9, [R8] ;  /* 0x0000000008097381 */ /* 0x000ea800001ee900 */
[----:B------:R-:W2:Y:S01]  /*05c0*/  LDG.E.SYS R12, [R10.64+UR8] ;  /* 0x000000080a0c7981 */ /* 0x000ea2000c1ee900 */
[----:B0-----:R-:W-:-:S08]  /*05d0*/  IMAD.WIDE R6, R5, R17, c[0x0][0x168] ;  /* 0x00005a0005067625 */ /* 0x001fd000078e0211 */
[----:B------:R-:W3:Y:S01]  /*05e0*/  LDG.E.SYS R38, [R6] ;  /* 0x0000000006267381 */ /* 0x000ee200001ee900 */
[----:B------:R-:W-:Y:S01]  /*05f0*/  BMOV.32.CLEAR RZ, B8 ;  /* 0x0000000008ff7355 */ /* 0x000fe20000100000 */
[----:B------:R-:W-:Y:S01]  /*0600*/  BSSY B8, `(.L_x_12) ;  /* 0x000000b000087945 */ /* 0x000fe20003800000 */
[----:B--2---:R-:W-:-:S12]  /*0610*/  FSETP.NEU.AND P0, PT, R12, R9, PT ;  /* 0x000000090c00720b */ /* 0x004fd80003f0d000 */
[----:B---3--:R-:W-:Y:S01]  /*0620*/  @P0 FADD R17, -R38, 1 ;  /* 0x3f80000026110421 */ /* 0x008fe20000000100 */
[----:B------:R-:W-:Y:S07]  /*0630*/  @P0 BRA `(.L_x_13) ;  /* 0x0000007000000947 */ /* 0x000fee0003800000 */
[----:B------:R-:W-:Y:S01]  /*0640*/  BMOV.32.CLEAR RZ, B9 ;  /* 0x0000000009ff7355 */ /* 0x000fe20000100000 */
[----:B------:R-:W-:Y:S01]  /*0650*/  BSSY B9, `(.L_x_14) ;  /* 0x0000004000097945 */ /* 0x000fe20003800000 */
[----:B------:R-:W-:Y:S01]  /*0660*/  IMAD.MOV.U32 R41, RZ, RZ, 0x40400000 ;  /* 0x40400000ff297424 */ /* 0x000fe200078e00ff */
[----:B------:R-:W-:-:S08]  /*0670*/  MOV R32, 0x690 ;  /* 0x0000069000207802 */ /* 0x000fd00000000f00 */
[----:B------:R-:W-:Y:S05]  /*0680*/  CALL.REL.NOINC `($subComputation$__cuda_sm3x_div_rn_noftz_f32) ;  /* 0x00002fc000007944 */ /* 0x000fea0003c00000 */
[----:B------:R-:W-:Y:S05]  /*0690*/  BSYNC B9 ;  /* 0x0000000000097941 */ /* 0x000fea0003800000 */
.L_x_14:
[----:B------:R-:W-:-:S08]  /*06a0*/  MOV R17, R39 ;  /* 0x0000002700117202 */ /* 0x000fd00000000f00 */
.L_x_13:
[----:B------:R-:W-:Y:S05]  /*06b0*/  BSYNC B8 ;  /* 0x0000000000087941 */ /* 0x000fea0003800000 */
.L_x_12:
[----:B------:R-:W-:Y:S01]  /*06c0*/  LOP3.LUT R9, RZ, R2, RZ, 0x33, !PT ;  /* 0x00000002ff097212 */ /* 0x000fe200078e33ff */
[----:B------:R-:W-:-:S04]  /*06d0*/  IMAD.MOV.U32 R26, RZ, RZ, 0x4 ;  /* 0x00000004ff1a7424 */ /* 0x000fc800078e00ff */
[----:B------:R-:W-:Y:S02]  /*06e0*/  IMAD R8, R9, c[0x0][0x0], R20 ;  /* 0x0000000009087a24 */ /* 0x000fe400078e0214 */
[----:B------:R-:W-:-:S04]  /*06f0*/  IMAD.WIDE R6, R5, R26, c[0x0][0x190] ;  /* 0x0000640005067625 */ /* 0x000fc800078e021a */
[----:B------:R-:W-:-:S04]  /*0700*/  IMAD.WIDE R12, R8, R26, c[0x0][0x1a0] ;  /* 0x00006800080c7625 */ /* 0x000fc800078e021a */
[----:B------:R-:W-:Y:S01]  /*0710*/  IMAD R14, R9, c[0x0][0x0], R4 ;  /* 0x00000000090e7a24 */ /* 0x000fe200078e0204 */
[----:B------:R0:W-:Y:S01]  /*0720*/  STG.E.SYS [R6], R17 ;  /* 0x0000001106007386 */ /* 0x0001e2000010e900 */
[-C--:B------:R-:W-:Y:S01]  /*0730*/  IMAD.WIDE R8, R8, R26.reuse, c[0x0][0x198] ;  /* 0x0000660008087625 */ /* 0x080fe200078e021a */
[----:B------:R-:W-:Y:S02]  /*0740*/  ULDC.64 UR8, c[0x0][0x170] ;  /* 0x00005c0000087ab9 */ /* 0x000fe40000000a00 */
[----:B------:R-:W2:Y:S01]  /*0750*/  LDG.E.SYS R24, [R12+-0x4] ;  /* 0xfffffc000c187381 */ /* 0x000ea200001ee900 */
[----:B------:R-:W-:-:S03]  /*0760*/  IMAD.WIDE R14, R14, R26, c[0x0][0x1a8] ;  /* 0x00006a000e0e7625 */ /* 0x000fc600078e021a */
[----:B------:R-:W3:Y:S04]  /*0770*/  LDG.E.SYS R19, [R10.64+UR8] ;  /* 0x000000080a137981 */ /* 0x000ee8000c1ee900 */
[----:B------:R-:W3:Y:S04]  /*0780*/  LDG.E.SYS R18, [R8+-0x4] ;  /* 0xfffffc0008127381 */ /* 0x000ee800001ee900 */
[----:B------:R-:W4:Y:S01]  /*0790*/  LDG.E.SYS R14, [R14] ;  /* 0x000000000e0e7381 */ /* 0x000f2200001ee900 */
[----:B0-----:R-:W-:Y:S01]  /*07a0*/  IMAD.WIDE R6, R5, R26, c[0x0][0x198] ;  /* 0x0000660005067625 */ /* 0x001fe200078e021a */
[----:B------:R-:W-:-:S03]  /*07b0*/  ULDC.64 UR8, c[0x0][0x178] ;  /* 0x00005e0000087ab9 */ /* 0x000fc60000000a00 */
[----:B--2---:R-:W-:-:S04]  /*07c0*/  FMUL R24, R21, R24 ;  /* 0x0000001815187220 */ /* 0x004fc80000400000 */
[----:B---3--:R-:W-:-:S04]  /*07d0*/  FFMA R18, R18, R19, R24 ;  /* 0x0000001312127223 */ /* 0x008fc80000000018 */
[----:B----4-:R-:W-:-:S04]  /*07e0*/  FFMA R18, R21, R14, R18 ;  /* 0x0000000e15127223 */ /* 0x010fc80000000012 */
[----:B------:R-:W-:-:S08]  /*07f0*/  FMUL R17, R18, R17 ;  /* 0x0000001112117220 */ /* 0x000fd00000400000 */
[----:B------:R0:W-:Y:S04]  /*0800*/  STG.E.SYS [R6], R17 ;  /* 0x0000001106007386 */ /* 0x0001e8000010e900 */
[----:B------:R-:W2:Y:S04]  /*0810*/  LDG.E.SYS R13, [R12] ;  /* 0x000000000c0d7381 */ /* 0x000ea800001ee900 */
[----:B------:R-:W3:Y:S04]  /*0820*/  LDG.E.SYS R8, [R8] ;  /* 0x0000000008087381 */ /* 0x000ee800001ee900 */
[----:B------:R-:W3:Y:S01]  /*0830*/  LDG.E.SYS R19, [R10.64+UR8] ;  /* 0x000000080a137981 */ /* 0x000ee2000c1ee900 */
[----:B------:R-:W-:-:S08]  /*0840*/  IMAD.WIDE R14, R5, R26, c[0x0][0x1a0] ;  /* 0x00006800050e7625 */ /* 0x000fd000078e021a */
[----:B------:R-:W4:Y:S01]  /*0850*/  LDG.E.SYS R25, [R14+-0x4] ;  /* 0xfffffc000e197381 */ /* 0x000f2200001ee900 */
[----:B--2---:R-:W-:-:S04]  /*0860*/  FMUL R18, R22, R13 ;  /* 0x0000000d16127220 */ /* 0x004fc80000400000 */
[----:B---3--:R-:W-:-:S08]  /*0870*/  FFMA R19, R8, R19, R18 ;  /* 0x0000001308137223 */ /* 0x008fd00000000012 */
[----:B------:R0:W-:Y:S04]  /*0880*/  STG.E.SYS [R14], R19 ;  /* 0x000000130e007386 */ /* 0x0001e8000010e900 */
[----:B------:R-:W2:Y:S01]  /*0890*/  LDG.E.SYS R23, [R6+-0x4] ;  /* 0xfffffc0006177381 */ /* 0x000ea200001ee900 */
[----:B----4-:R-:W-:Y:S02]  /*08a0*/  FMUL R25, R22, R25 ;  /* 0x0000001916197220 */ /* 0x010fe40000400000 */
[----:B------:R-:W-:-:S04]  /*08b0*/  IMAD.WIDE R12, R5, R26, c[0x0][0x1a8] ;  /* 0x00006a00050c7625 */ /* 0x000fc800078e021a */
[----:B--2---:R-:W-:-:S08]  /*08c0*/  FFMA R23, R22, R23, R25 ;  /* 0x0000001716177223 */ /* 0x004fd00000000019 */
[----:B------:R0:W-:Y:S02]  /*08d0*/  STG.E.SYS [R12], R23 ;  /* 0x000000170c007386 */ /* 0x0001e4000010e900 */
.L_x_9:
[----:B------:R-:W-:Y:S05]  /*08e0*/  BSYNC B7 ;  /* 0x0000000000077941 */ /* 0x000fea0003800000 */
.L_x_8:
[----:B------:R-:W-:Y:S04]  /*08f0*/  WARPSYNC 0xffffffff ;  /* 0xffffffff00007948 */ /* 0x000fe80003800000 */
[----:B------:R-:W-:Y:S05]  /*0900*/  BAR.SYNC 0x0 ;  /* 0x0000000000007b1d */ /* 0x000fea0000000000 */
[----:B0-----:R-:W-:-:S08]  /*0910*/  IADD3 R23, -R2, 0x1, RZ ;  /* 0x0000000102177810 */ /* 0x001fd00007ffe1ff */
.L_x_7:
[----:B------:R-:W-:Y:S05]  /*0920*/  BSYNC B6 ;  /* 0x0000000000067941 */ /* 0x000fea0003800000 */
.L_x_6:
        /* <DEDUP_REMOVED lines=8> */
[----:B------:R-:W-:Y:S01]  /*09b0*/  IMAD R8, R3, c[0x0][0x0], R23 ;  /* 0x0000000003087a24 */ /* 0x000fe200078e0217 */
[----:B------:R-:W-:Y:S01]  /*09c0*/  BSSY B3, `(.L_x_17) ;  /* 0x0000032000037945 */ /* 0x000fe20003800000 */
[----:B0-----:R-:W0:Y:S02]  /*09d0*/  MUFU.RCP R5, R5 ;  /* 0x0000000500057308 */ /* 0x001e240000001000 */
[----:B0-----:R-:W-:Y:S01]  /*09e0*/  IADD3 R6, R5, 0xffffffe, RZ ;  /* 0x0ffffffe05067810 */ /* 0x001fe20007ffe0ff */
[----:B------:R-:W-:-:S05]  /*09f0*/  IMAD R5, R23, c[0x0][0x0], R20 ;  /* 0x0000000017057a24 */ /* 0x000fca00078e0214 */
[----:B------:R0:W1:Y:S02]  /*0a00*/  F2I.FTZ.U32.TRUNC.NTZ R7, R6 ;  /* 0x0000000600077305 */ /* 0x000064000021f000 */
[----:B0-----:R-:W-:Y:S01]  /*0a10*/  IMAD.MOV.U32 R6, RZ, RZ, RZ ;  /* 0x000000ffff067224 */ /* 0x001fe200078e00ff */
[----:B-1----:R-:W-:-:S05]  /*0a20*/  IADD3 R9, RZ, -R7, RZ ;  /* 0x80000007ff097210 */ /* 0x002fca0007ffe0ff */
[----:B------:R-:W-:-:S04]  /*0a30*/  IMAD R9, R9, c[0x0][0x0], RZ ;  /* 0x0000000009097a24 */ /* 0x000fc800078e02ff */
[----:B------:R-:W-:-:S08]  /*0a40*/  IMAD.HI.U32 R9, R7, R9, R6 ;  /* 0x0000000907097227 */ /* 0x000fd000078e0006 */
        /* <DEDUP_REMOVED lines=9> */
[----:B------:R-:W-:Y:S01]  /*0ae0*/  ISETP.EQ.OR P0, PT, R9, RZ, !P0 ;  /* 0x000000ff0900720c */ /* 0x000fe20004702670 */
[----:B------:R-:W-:-:S11]  /*0af0*/  IMAD.WIDE R8, R8, R14, c[0x0][0x188] ;  /* 0x0000620008087625 */ /* 0x000fd600078e020e */
[----:B------:R-:W-:Y:S05]  /*0b00*/  @!P0 BRA `(.L_x_18) ;  /* 0x000001d000008947 */ /* 0x000fea0003800000 */
[----:B------:R-:W-:Y:S01]  /*0b10*/  IABS R12, c[0x0][0x1c0] ;  /* 0x00007000000c7a13 */ /* 0x000fe20000000000 */
[----:B------:R-:W-:Y:S02]  /*0b20*/  ULDC UR5, c[0x0][0x1c0] ;  /* 0x0000700000057ab9 */ /* 0x000fe40000000800 */
[----:B------:R-:W-:-:S03]  /*0b30*/  ULOP3.LUT UR5, UR5, 0x1, URZ, 0x3c, !UPT ;  /* 0x0000000105057892 */ /* 0x000fc6000f8e3c3f */
[----:B------:R-:W0:Y:S03]  /*0b40*/  I2F.RP R13, R12 ;  /* 0x0000000c000d7306 */ /* 0x000e260000209400 */
[----:B------:R-:W-:Y:S01]  /*0b50*/  ISETP.LE.AND P0, PT, RZ, UR5, PT ;  /* 0x00000005ff007c0c */ /* 0x000fe2000bf03270 */
[----:B0-----:R-:W0:Y:S02]  /*0b60*/  MUFU.RCP R13, R13 ;  /* 0x0000000d000d7308 */ /* 0x001e240000001000 */
[----:B0-----:R-:W-:-:S06]  /*0b70*/  IADD3 R6, R13, 0xffffffe, RZ ;  /* 0x0ffffffe0d067810 */ /* 0x001fcc0007ffe0ff */
[----:B------:R0:W1:Y:S02]  /*0b80*/  F2I.FTZ.U32.TRUNC.NTZ R7, R6 ;  /* 0x0000000600077305 */ /* 0x000064000021f000 */
[----:B0-----:R-:W-:Y:S01]  /*0b90*/  IMAD.MOV.U32 R6, RZ, RZ, RZ ;  /* 0x000000ffff067224 */ /* 0x001fe200078e00ff */
[----:B-1----:R-:W-:-:S05]  /*0ba0*/  IADD3 R15, RZ, -R7, RZ ;  /* 0x80000007ff0f7210 */ /* 0x002fca0007ffe0ff */
[----:B------:R-:W-:-:S04]  /*0bb0*/  IMAD R15, R15, R12, RZ ;  /* 0x0000000c0f0f7224 */ /* 0x000fc800078e02ff */
[----:B------:R-:W-:-:S04]  /*0bc0*/  IMAD.HI.U32 R15, R7, R15, R6 ;  /* 0x0000000f070f7227 */ /* 0x000fc800078e0006 */
[----:B------:R-:W-:-:S04]  /*0bd0*/  IMAD R6, R23, c[0x0][0x1bc], RZ ;  /* 0x00006f0017067a24 */ /* 0x000fc800078e02ff */
[----:B------:R-:W-:-:S07]  /*0be0*/  IMAD.HI.U32 R15, R15, 0x1, RZ ;  /* 0x000000010f0f7827 */ /* 0x000fce00078e00ff */
[----:B------:R-:W-:-:S05]  /*0bf0*/  IADD3 R7, -R15, RZ, RZ ;  /* 0x000000ff0f077210 */ /* 0x000fca0007ffe1ff */
[----:B------:R-:W-:-:S05]  /*0c00*/  IMAD R7, R12, R7, 0x1 ;  /* 0x000000010c077424 */ /* 0x000fca00078e0207 */
[----:B------:R-:W-:-:S12]  /*0c10*/  ISETP.GT.U32.AND P2, PT, R12, R7, PT ;  /* 0x000000070c00720c */ /* 0x000fd80003f44070 */
[----:B------:R-:W-:Y:S01]  /*0c20*/  @!P2 IMAD.IADD R7, R7, 0x1, -R12 ;  /* 0x000000010707a824 */ /* 0x000fe200078e0a0c */
[----:B------:R-:W-:Y:S02]  /*0c30*/  @!P2 IADD3 R15, R15, 0x1, RZ ;  /* 0x000000010f0fa810 */ /* 0x000fe40007ffe0ff */
[----:B------:R-:W-:Y:S02]  /*0c40*/  ISETP.NE.AND P2, PT, RZ, c[0x0][0x1c0], PT ;  /* 0x00007000ff007a0c */ /* 0x000fe40003f45270 */
[----:B------:R-:W-:Y:S02]  /*0c50*/  ISETP.GE.U32.AND P1, PT, R7, R12, PT ;  /* 0x0000000c0700720c */ /* 0x000fe40003f26070 */
[----:B------:R-:W-:-:S05]  /*0c60*/  MOV R7, 0x4 ;  /* 0x0000000400077802 */ /* 0x000fca0000000f00 */
[----:B------:R-:W-:-:S05]  /*0c70*/  IMAD.WIDE R6, R6, R7, c[0x0][0x1a8] ;  /* 0x00006a0006067625 */ /* 0x000fca00078e0207 */
[----:B------:R-:W-:-:S04]  /*0c80*/  @P1 IADD3 R15, R15, 0x1, RZ ;  /* 0x000000010f0f1810 */ /* 0x000fc80007ffe0ff */
[----:B------:R-:W-:-:S05]  /*0c90*/  MOV R12, R15 ;  /* 0x0000000f000c7202 */ /* 0x000fca0000000f00 */
[----:B------:R-:W-:-:S05]  /*0ca0*/  @!P0 IMAD.MOV R12, RZ, RZ, -R12 ;  /* 0x000000ffff0c8224 */ /* 0x000fca00078e0a0c */
[----:B------:R-:W-:-:S06]  /*0cb0*/  @!P2 LOP3.LUT R12, RZ, c[0x0][0x1c0], RZ, 0x33, !PT ;  /* 0x00007000ff0caa12 */ /* 0x000fcc00078e33ff */
[----:B------:R-:W0:Y:S02]  /*0cc0*/  I2F R13, R12 ;  /* 0x0000000c000d7306 */ /* 0x000e240000201400 */
[----:B0-----:R0:W-:Y:S02]  /*0cd0*/  STG.E.SYS [R6], R13 ;  /* 0x0000000d06007386 */ /* 0x0011e4000010e900 */
.L_x_18:
[----:B------:R-:W-:Y:S05]  /*0ce0*/  BSYNC B3 ;  /* 0x0000000000037941 */ /* 0x000fea0003800000 */
.L_x_17:
[----:B0-----:R0:W2:Y:S01]  /*0cf0*/  LDG.E.SYS R13, [R8] ;  /* 0x00000000080d7381 */ /* 0x0010a200001ee900 */
[----:B------:R-:W-:Y:S01]  /*0d00*/  ULDC.64 UR8, c[0x0][0x160] ;  /* 0x0000580000087ab9 */ /* 0x000fe20000000a00 */
[----:B0-----:R-:W-:Y:S01]  /*0d10*/  IMAD.MOV.U32 R8, RZ, RZ, R10 ;  /* 0x000000ffff087224 */ /* 0x001fe200078e000a */
[----:B------:R-:W-:Y:S01]  /*0d20*/  MOV R9, R11 ;  /* 0x0000000b00097202 */ /* 0x000fe20000000f00 */
[----:B------:R-:W-:-:S07]  /*0d30*/  IMAD.WIDE R6, R5, R14, c[0x0][0x168] ;  /* 0x00005a0005067625 */ /* 0x000fce00078e020e */
[----:B------:R-:W2:Y:S04]  /*0d40*/  LDG.E.SYS R12, [R8.64+UR8] ;  /* 0x00000008080c7981 */ /* 0x000ea8000c1ee900 */
        /* <DEDUP_REMOVED lines=12> */
.L_x_21:
[----:B------:R-:W-:-:S08]  /*0e10*/  MOV R17, R39 ;  /* 0x0000002700117202 */ /* 0x000fd00000000f00 */
.L_x_20:
[----:B------:R-:W-:Y:S05]  /*0e20*/  BSYNC B7 ;  /* 0x0000000000077941 */ /* 0x000fea0003800000 */
.L_x_19:
[----:B------:R-:W-:Y:S01]  /*0e30*/  IADD3 R9, R23, -0x1, RZ ;  /* 0xffffffff17097810 */ /* 0x000fe20007ffe0ff */
        /* <DEDUP_REMOVED lines=33> */
.L_x_16:
[----:B------:R-:W-:Y:S05]  /*1050*/  BSYNC B6 ;  /* 0x0000000000067941 */ /* 0x000fea0003800000 */
.L_x_15:
[----:B------:R-:W-:Y:S04]  /*1060*/  WARPSYNC 0xffffffff ;  /* 0xffffffff00007948 */ /* 0x000fe80003800000 */
[----:B------:R-:W-:Y:S05]  /*1070*/  BAR.SYNC 0x0 ;  /* 0x0000000000007b1d */ /* 0x000fea0000000000 */
[----:B------:R-:W-:-:S08]  /*1080*/  IADD3 R23, R23, 0x1, RZ ;  /* 0x0000000117177810 */ /* 0x000fd00007ffe0ff */
.L_x_5:
[----:B------:R-:W-:Y:S05]  /*1090*/  BSYNC B0 ;  /* 0x0000000000007941 */ /* 0x000fea0003800000 */
.L_x_4:
[----:B------:R-:W-:Y:S01]  /*10a0*/  ISETP.GE.AND P0, PT, R23, RZ, PT ;  /* 0x000000ff1700720c */ /* 0x000fe20003f06270 */
[----:B------:R-:W-:Y:S01]  /*10b0*/  BMOV.32.CLEAR RZ, B0 ;  /* 0x0000000000ff7355 */ /* 0x000fe20000100000 */
[----:B------:R-:W-:Y:S10]  /*10c0*/  BSSY B0, `(.L_x_22) ;  /* 0x0000070000007945 */ /* 0x000ff40003800000 */
[----:B------:R-:W-:Y:S05]  /*10d0*/  @!P0 BRA `(.L_x_23) ;  /* 0x000006e000008947 */ /* 0x000fea0003800000 */
[----:B------:R-:W1:Y:S01]  /*10e0*/  I2F.U32.RP R5, c[0x0][0x0] ;  /* 0x0000000000057b06 */ /* 0x000e620000209000 */
[----:B------:R-:W-:Y:S01]  /*10f0*/  ISETP.NE.U32.AND P1, PT, RZ, c[0x0][0x0], PT ;  /* 0x00000000ff007a0c */ /* 0x000fe20003f25070 */
[----:B0-----:R-:W-:Y:S01]  /*1100*/  IMAD.MOV.U32 R14, RZ, RZ, 0x4 ;  /* 0x00000004ff0e7424 */ /* 0x001fe200078e00ff */
[----:B------:R-:W-:Y:S01]  /*1110*/  BMOV.32.CLEAR RZ, B3 ;  /* 0x0000000003ff7355 */ /* 0x000fe20000100000 */
[----:B------:R-:W-:Y:S01]  /*1120*/  IMAD R8, R3, c[0x0][0x0], R23 ;  /* 0x0000000003087a24 */ /* 0x000fe200078e0217 */
[----:B------:R-:W-:Y:S01]  /*1130*/  BSSY B3, `(.L_x_24) ;  /* 0x0000032000037945 */ /* 0x000fe20003800000 */
[----:B-1----:R-:W0:Y:S02]  /*1140*/  MUFU.RCP R5, R5 ;  /* 0x0000000500057308 */ /* 0x002e240000001000 */
        /* <DEDUP_REMOVED lines=48> */
.L_x_25:
[----:B------:R-:W-:Y:S05]  /*1450*/  BSYNC B3 ;  /* 0x0000000000037941 */ /* 0x000fea0003800000 */
.L_x_24:
        /* <DEDUP_REMOVED lines=18> */
.L_x_28:
[----:B------:R-:W-:-:S08]  /*1580*/  MOV R17, R39 ;  /* 0x0000002700117202 */ /* 0x000fd00000000f00 */
.L_x_27:
[----:B------:R-:W-:Y:S05]  /*1590*/  BSYNC B6 ;  /* 0x0000000000067941 */ /* 0x000fea0003800000 */
.L_x_26:
        /* <DEDUP_REMOVED lines=34> */
.L_x_23:
[----:B------:R-:W-:Y:S05]  /*17c0*/  BSYNC B0 ;  /* 0x0000000000007941 */ /* 0x000fea0003800000 */
.L_x_22:
[----:B------:R-:W-:Y:S04]  /*17d0*/  WARPSYNC 0xffffffff ;  /* 0xffffffff00007948 */ /* 0x000fe80003800000 */
[----:B------:R-:W-:Y:S05]  /*17e0*/  BAR.SYNC 0x0 ;  /* 0x0000000000007b1d */ /* 0x000fea0000000000 */
[----:B------:R-:W-:-:S08]  /*17f0*/  IADD3 R23, R23, 0x1, RZ ;  /* 0x0000000117177810 */ /* 0x000fd00007ffe0ff */
.L_x_3:
[----:B01----:R-:W-:Y:S05]  /*1800*/  BSYNC B1 ;  /* 0x0000000000017941 */ /* 0x003fea0003800000 */
.L_x_2:
[----:B------:R-:W-:-:S12]  /*1810*/  ISETP.GE.U32.AND P0, PT, R16, 0x4, PT ;  /* 0x000000041000780c */ /* 0x000fd80003f06070 */
[----:B------:R-:W-:Y:S05]  /*1820*/  @!P0 BRA `(.L_x_1) ;  /* 0x00001d5000008947 */ /* 0x000fea0003800000 */
[----:B------:R-:W-:Y:S01]  /*1830*/  MOV R5, 0x4 ;  /* 0x0000000400057802 */ /* 0x000fe20000000f00 */
[----:B------:R-:W-:Y:S01]  /*1840*/  IMAD R4, R3, c[0x0][0x0], R23 ;  /* 0x0000000003047a24 */ /* 0x000fe200078e0217 */
[----:B------:R-:W-:Y:S01]  /*1850*/  IADD3 R29, R23, 0x3, RZ ;  /* 0x00000003171d7810 */ /* 0x000fe20007ffe0ff */
[----:B------:R-:W-:Y:S01]  /*1860*/  IMAD R20, R3, UR4, R2 ;  /* 0x0000000403147c24 */ /* 0x000fe2000f8e0202 */
[C---:B------:R-:W-:Y:S01]  /*1870*/  IADD3 R27, R23.reuse, 0x2, RZ ;  /* 0x00000002171b7810 */ /* 0x040fe20007ffe0ff */
[----:B------:R-:W-:Y:S01]  /*1880*/  IMAD.WIDE R4, R4, R5, c[0x0][0x188] ;  /* 0x0000620004047625 */ /* 0x000fe200078e0205 */
[C---:B------:R-:W-:Y:S02]  /*1890*/  IADD3 R35, R23.reuse, 0x1, RZ ;  /* 0x0000000117237810 */ /* 0x040fe40007ffe0ff */
[----:B------:R-:W-:Y:S01]  /*18a0*/  IADD3 R33, R23, -0x1, RZ ;  /* 0xffffffff17217810 */ /* 0x000fe20007ffe0ff */
[--C-:B------:R-:W-:Y:S02]  /*18b0*/  IMAD R30, R29, c[0x0][0x0], R20.reuse ;  /* 0x000000001d1e7a24 */ /* 0x100fe400078e0214 */
[----:B------:R-:W-:Y:S01]  /*18c0*/  IMAD R28, R27, c[0x0][0x0], R20 ;  /* 0x000000001b1c7a24 */ /* 0x000fe200078e0214 */
[----:B------:R-:W-:Y:S01]  /*18d0*/  MOV R9, R5 ;  /* 0x0000000500097202 */ /* 0x000fe20000000f00 */
[----:B------:R-:W-:-:S02]  /*18e0*/  IMAD.MOV.U32 R8, RZ, RZ, R4 ;  /* 0x000000ffff087224 */ /* 0x000fc400078e0004 */
[----:B------:R-:W-:Y:S02]  /*18f0*/  IMAD R31, R23, c[0x0][0x1bc], RZ ;  /* 0x00006f00171f7a24 */ /* 0x000fe400078e02ff */
[----:B------:R-:W-:Y:S02]  /*1900*/  IMAD R29, R29, c[0x0][0x1bc], RZ ;  /* 0x00006f001d1d7a24 */ /* 0x000fe400078e02ff */
[----:B------:R-:W-:Y:S02]  /*1910*/  IMAD R27, R27, c[0x0][0x1bc], RZ ;  /* 0x00006f001b1b7a24 */ /* 0x000fe400078e02ff */
[--C-:B------:R-:W-:Y:S02]  /*1920*/  IMAD R26, R23, c[0x0][0x0], R20.reuse ;  /* 0x00000000171a7a24 */ /* 0x100fe400078e0214 */
[----:B------:R-:W-:Y:S02]  /*1930*/  IMAD R25, R35, c[0x0][0x1bc], RZ ;  /* 0x00006f0023197a24 */ /* 0x000fe400078e02ff */
[----:B------:R-:W-:-:S08]  /*1940*/  IMAD.MOV.U32 R24, RZ, RZ, R20 ;  /* 0x000000ffff187224 */ /* 0x000fd000078e0014 */
.L_x_56:
[----:B------:R-:W-:Y:S01]  /*1950*/  ISETP.GE.AND P0, PT, R23, RZ, PT ;  /* 0x000000ff1700720c */ /* 0x000fe20003f06270 */
[----:B------:R-:W-:Y:S01]  /*1960*/  BMOV.32.CLEAR RZ, B0 ;  /* 0x0000000000ff7355 */ /* 0x000fe20000100000 */
[----:B------:R-:W-:Y:S01]  /*1970*/  MOV R13, 0x4 ;  /* 0x00000004000d7802 */ /* 0x000fe20000000f00 */
[----:B------:R-:W-:Y:S04]  /*1980*/  BSSY B0, `(.L_x_29) ;  /* 0x000006d000007945 */ /* 0x000fe80003800000 */
[----:B------:R-:W-:-:S04]  /*1990*/  IMAD.WIDE R14, R26, R13, c[0x0][0x198] ;  /* 0x000066001a0e7625 */ /* 0x000fc800078e020d */
[----:B------:R-:W-:-:S04]  /*19a0*/  IMAD.WIDE R16, R26, R13, c[0x0][0x1a0] ;  /* 0x000068001a107625 */ /* 0x000fc800078e020d */
[----:B------:R-:W-:Y:S01]  /*19b0*/  IMAD.WIDE R18, R26, R13, c[0x0][0x1a8] ;  /* 0x00006a001a127625 */ /* 0x000fe200078e020d */
[----:B------:R-:W-:Y:S07]  /*19c0*/  @!P0 BRA `(.L_x_30) ;  /* 0x0000068000008947 */ /* 0x000fee0003800000 */
[----:B------:R-:W0:Y:S01]  /*19d0*/  I2F.U32.RP R4, c[0x0][0x0] ;  /* 0x0000000000047b06 */ /* 0x000e220000209000 */
[----:B------:R-:W-:Y:S01]  /*19e0*/  ISETP.NE.U32.AND P1, PT, RZ, c[0x0][0x0], PT ;  /* 0x00000000ff007a0c */ /* 0x000fe20003f25070 */
[----:B------:R-:W-:Y:S01]  /*19f0*/  BMOV.32.CLEAR RZ, B1 ;  /* 0x0000000001ff7355 */ /* 0x000fe20000100000 */
[----:B------:R-:W-:Y:S01]  /*1a00*/  BSSY B1, `(.L_x_31) ;  /* 0x0000030000017945 */ /* 0x000fe20003800000 */
[----:B0-----:R-:W0:Y:S02]  /*1a10*/  MUFU.RCP R4, R4 ;  /* 0x0000000400047308 */ /* 0x001e240000001000 */
[----:B0-----:R-:W-:Y:S02]  /*1a20*/  IADD3 R2, R4, 0xffffffe, RZ ;  /* 0x0ffffffe04027810 */ /* 0x001fe40007ffe0ff */
[----:B------:R-:W-:-:S04]  /*1a30*/  MOV R4, R10 ;  /* 0x0000000a00047202 */ /* 0x000fc80000000f00 */
[----:B------:R0:W1:Y:S02]  /*1a40*/  F2I.FTZ.U32.TRUNC.NTZ R3, R2 ;  /* 0x0000000200037305 */ /* 0x000064000021f000 */
[----:B0-----:R-:W-:Y:S01]  /*1a50*/  MOV R2, RZ ;  /* 0x000000ff00027202 */ /* 0x001fe20000000f00 */
[----:B-1----:R-:W-:-:S04]  /*1a60*/  IMAD.MOV R5, RZ, RZ, -R3 ;  /* 0x000000ffff057224 */ /* 0x002fc800078e0a03 */
[----:B------:R-:W-:-:S04]  /*1a70*/  IMAD R5, R5, c[0x0][0x0], RZ ;  /* 0x0000000005057a24 */ /* 0x000fc800078e02ff */
[----:B------:R-:W-:-:S08]  /*1a80*/  IMAD.HI.U32 R5, R3, R5, R2 ;  /* 0x0000000503057227 */ /* 0x000fd000078e0002 */
[----:B------:R-:W-:-:S06]  /*1a90*/  IMAD.HI.U32 R5, R5, R0, RZ ;  /* 0x0000000005057227 */ /* 0x000fcc00078e00ff */
[----:B------:R-:W-:-:S04]  /*1aa0*/  IMAD.MOV R5, RZ, RZ, -R5 ;  /* 0x000000ffff057224 */ /* 0x000fc800078e0a05 */
        /* <DEDUP_REMOVED lines=8> */
[----:B------:R-:W-:-:S11]  /*1b30*/  IMAD.MOV.U32 R5, RZ, RZ, R11 ;  /* 0x000000ffff057224 */ /* 0x000fd600078e000b */
        /* <DEDUP_REMOVED lines=12> */
[----:B------:R-:W-:-:S08]  /*1c00*/  IMAD.HI.U32 R37, R3, R37, R2 ;  /* 0x0000002503257227 */ /* 0x000fd000078e0002 */
[----:B------:R-:W-:-:S07]  /*1c10*/  IMAD.HI.U32 R37, R37, 0x1, RZ ;  /* 0x0000000125257827 */ /* 0x000fce00078e00ff */
[----:B------:R-:W-:-:S05]  /*1c20*/  IADD3 R3, -R37, RZ, RZ ;  /* 0x000000ff25037210 */ /* 0x000fca0007ffe1ff */
[----:B------:R-:W-:-:S05]  /*1c30*/  IMAD R3, R6, R3, 0x1 ;  /* 0x0000000106037424 */ /* 0x000fca00078e0203 */
[----:B------:R-:W-:-:S12]  /*1c40*/  ISETP.GT.U32.AND P2, PT, R6, R3, PT ;  /* 0x000000030600720c */ /* 0x000fd80003f44070 */
[----:B------:R-:W-:Y:S01]  /*1c50*/  @!P2 IMAD.IADD R3, R3, 0x1, -R6 ;  /* 0x000000010303a824 */ /* 0x000fe200078e0a06 */
[----:B------:R-:W-:Y:S02]  /*1c60*/  @!P2 IADD3 R37, R37, 0x1, RZ ;  /* 0x000000012525a810 */ /* 0x000fe40007ffe0ff */
[----:B------:R-:W-:Y:S02]  /*1c70*/  ISETP.NE.AND P2, PT, RZ, c[0x0][0x1c0], PT ;  /* 0x00007000ff007a0c */ /* 0x000fe40003f45270 */
[----:B------:R-:W-:Y:S01]  /*1c80*/  ISETP.GE.U32.AND P1, PT, R3, R6, PT ;  /* 0x000000060300720c */ /* 0x000fe20003f26070 */
[----:B------:R-:W-:-:S11]  /*1c90*/  IMAD.WIDE R2, R31, R13, c[0x0][0x1a8] ;  /* 0x00006a001f027625 */ /* 0x000fd600078e020d */
[----:B------:R-:W-:-:S04]  /*1ca0*/  @P1 IADD3 R37, R37, 0x1, RZ ;  /* 0x0000000125251810 */ /* 0x000fc80007ffe0ff */
[----:B------:R-:W-:-:S05]  /*1cb0*/  MOV R6, R37 ;  /* 0x0000002500067202 */ /* 0x000fca0000000f00 */
[----:B------:R-:W-:-:S05]  /*1cc0*/  @!P0 IMAD.MOV R6, RZ, RZ, -R6 ;  /* 0x000000ffff068224 */ /* 0x000fca00078e0a06 */
[----:B------:R-:W-:-:S06]  /*1cd0*/  @!P2 LOP3.LUT R6, RZ, c[0x0][0x1c0], RZ, 0x33, !PT ;  /* 0x00007000ff06aa12 */ /* 0x000fcc00078e33ff */
[----:B------:R-:W0:Y:S02]  /*1ce0*/  I2F R7, R6 ;  /* 0x0000000600077306 */ /* 0x000e240000201400 */
[----:B0-----:R0:W-:Y:S02]  /*1cf0*/  STG.E.SYS [R2], R7 ;  /* 0x0000000702007386 */ /* 0x0011e4000010e900 */
.L_x_32:
[----:B------:R-:W-:Y:S05]  /*1d00*/  BSYNC B1 ;  /* 0x0000000000017941 */ /* 0x000fea0003800000 */
.L_x_31:
[----:B------:R-:W-:Y:S01]  /*1d10*/  ULDC.64 UR8, c[0x0][0x160] ;  /* 0x0000580000087ab9 */ /* 0x000fe20000000a00 */
[----:B0-----:R-:W2:Y:S01]  /*1d20*/  LDG.E.SYS R7, [R8] ;  /* 0x0000000008077381 */ /* 0x001ea200001ee900 */
[----:B------:R-:W-:-:S03]  /*1d30*/  SHF.R.S32.HI R3, RZ, 0x1f, R26 ;  /* 0x0000001fff037819 */ /* 0x000fc6000001141a */
[----:B------:R-:W2:Y:S01]  /*1d40*/  LDG.E.SYS R4, [R4.64+UR8] ;  /* 0x0000000804047981 */ /* 0x000ea2000c1ee900 */
[C---:B------:R-:W-:Y:S01]  /*1d50*/  SHF.L.U32 R2, R26.reuse, 0x2, RZ ;  /* 0x000000021a027819 */ /* 0x040fe200000006ff */
[----:B------:R-:W-:Y:S01]  /*1d60*/  ULDC.64 UR8, c[0x0][0x168] ;  /* 0x00005a0000087ab9 */ /* 0x000fe20000000a00 */
[----:B------:R-:W-:-:S08]  /*1d70*/  SHF.L.U64.HI R3, R26, 0x2, R3 ;  /* 0x000000021a037819 */ /* 0x000fd00000010203 */
[----:B------:R-:W3:Y:S01]  /*1d80*/  LDG.E.SYS R38, [R2.64+UR8] ;  /* 0x0000000802267981 */ /* 0x000ee2000c1ee900 */
        /* <DEDUP_REMOVED lines=11> */
.L_x_34:
[----:B------:R-:W-:Y:S05]  /*1e40*/  BSYNC B1 ;  /* 0x0000000000017941 */ /* 0x000fea0003800000 */
.L_x_33:
[----:B------:R-:W-:Y:S01]  /*1e50*/  MOV R13, 0x4 ;  /* 0x00000004000d7802 */ /* 0x000fe20000000f00 */
[----:B------:R-:W-:Y:S01]  /*1e60*/  IMAD R6, R33, c[0x0][0x0], R24 ;  /* 0x0000000021067a24 */ /* 0x000fe200078e0218 */
[----:B------:R-:W-:Y:S02]  /*1e70*/  ULDC.64 UR8, c[0x0][0x190] ;  /* 0x0000640000087ab9 */ /* 0x000fe40000000a00 */
[----:B------:R0:W-:Y:S01]  /*1e80*/  STG.E.SYS [R2.64+UR8], R39 ;  /* 0x0000002702007986 */ /* 0x0001e2000c10e908 */
[C---:B------:R-:W-:Y:S01]  /*1e90*/  IMAD.WIDE R4, R6.reuse, R13, c[0x0][0x1a0] ;  /* 0x0000680006047625 */ /* 0x040fe200078e020d */
[----:B------:R-:W-:-:S03]  /*1ea0*/  IADD3 R36, R6, -0x1, RZ ;  /* 0xffffffff06247810 */ /* 0x000fc60007ffe0ff */
[----:B------:R-:W-:-:S04]  /*1eb0*/  IMAD.WIDE R6, R6, R13, c[0x0][0x198] ;  /* 0x0000660006067625 */ /* 0x000fc800078e020d */
[----:B0-----:R-:W-:Y:S01]  /*1ec0*/  IMAD.MOV.U32 R2, RZ, RZ, R10 ;  /* 0x000000ffff027224 */ /* 0x001fe200078e000a */
[----:B------:R-:W-:Y:S01]  /*1ed0*/  MOV R3, R11 ;  /* 0x0000000b00037202 */ /* 0x000fe20000000f00 */
[----:B------:R-:W2:Y:S01]  /*1ee0*/  LDG.E.SYS R32, [R4+-0x4] ;  /* 0xfffffc0004207381 */ /* 0x000ea200001ee900 */
[----:B------:R-:W-:Y:S01]  /*1ef0*/  IMAD.WIDE R36, R36, R13, c[0x0][0x1a8] ;  /* 0x00006a0024247625 */ /* 0x000fe200078e020d */
[----:B------:R-:W-:Y:S02]  /*1f00*/  ULDC.64 UR8, c[0x0][0x170] ;  /* 0x00005c0000087ab9 */ /* 0x000fe40000000a00 */
[----:B------:R-:W3:Y:S04]  /*1f10*/  LDG.E.SYS R12, [R6+-0x4] ;  /* 0xfffffc00060c7381 */ /* 0x000ee800001ee900 */
[----:B------:R-:W3:Y:S04]  /*1f20*/  LDG.E.SYS R41, [R2.64+UR8] ;  /* 0x0000000802297981 */ /* 0x000ee8000c1ee900 */
[----:B------:R-:W4:Y:S01]  /*1f30*/  LDG.E.SYS R36, [R36] ;  /* 0x0000000024247381 */ /* 0x000f2200001ee900 */
[----:B------:R-:W-:Y:S01]  /*1f40*/  ULDC.64 UR8, c[0x0][0x178] ;  /* 0x00005e0000087ab9 */ /* 0x000fe20000000a00 */
[----:B--2---:R-:W-:-:S04]  /*1f50*/  FMUL R32, R21, R32 ;  /* 0x0000002015207220 */ /* 0x004fc80000400000 */
[----:B---3--:R-:W-:-:S04]  /*1f60*/  FFMA R12, R12, R41, R32 ;  /* 0x000000290c0c7223 */ /* 0x008fc80000000020 */
[----:B----4-:R-:W-:-:S04]  /*1f70*/  FFMA R12, R21, R36, R12 ;  /* 0x00000024150c7223 */ /* 0x010fc8000000000c */
[----:B------:R-:W-:-:S08]  /*1f80*/  FMUL R39, R12, R39 ;  /* 0x000000270c277220 */ /* 0x000fd00000400000 */
[----:B------:R0:W-:Y:S04]  /*1f90*/  STG.E.SYS [R14], R39 ;  /* 0x000000270e007386 */ /* 0x0001e8000010e900 */
[----:B------:R-:W2:Y:S04]  /*1fa0*/  LDG.E.SYS R5, [R4] ;  /* 0x0000000004057381 */ /* 0x000ea800001ee900 */
[----:B------:R-:W3:Y:S04]  /*1fb0*/  LDG.E.SYS R12, [R6] ;  /* 0x00000000060c7381 */ /* 0x000ee800001ee900 */
[----:B------:R-:W3:Y:S04]  /*1fc0*/  LDG.E.SYS R41, [R2.64+UR8] ;  /* 0x0000000802297981 */ /* 0x000ee8000c1ee900 */
[----:B------:R-:W4:Y:S01]  /*1fd0*/  LDG.E.SYS R43, [R16+-0x4] ;  /* 0xfffffc00102b7381 */ /* 0x000f2200001ee900 */
[----:B--2---:R-:W-:-:S04]  /*1fe0*/  FMUL R32, R22, R5 ;  /* 0x0000000516207220 */ /* 0x004fc80000400000 */
[----:B---3--:R-:W-:-:S08]  /*1ff0*/  FFMA R41, R12, R41, R32 ;  /* 0x000000290c297223 */ /* 0x008fd00000000020 */
[----:B------:R0:W-:Y:S04]  /*2000*/  STG.E.SYS [R16], R41 ;  /* 0x0000002910007386 */ /* 0x0001e8000010e900 */
[----:B------:R-:W2:Y:S01]  /*2010*/  LDG.E.SYS R37, [R14+-0x4] ;  /* 0xfffffc000e257381 */ /* 0x000ea200001ee900 */
[----:B----4-:R-:W-:-:S04]  /*2020*/  FMUL R43, R22, R43 ;  /* 0x0000002b162b7220 */ /* 0x010fc80000400000 */
[----:B--2---:R-:W-:-:S08]  /*2030*/  FFMA R37, R22, R37, R43 ;  /* 0x0000002516257223 */ /* 0x004fd0000000002b */
[----:B------:R0:W-:Y:S02]  /*2040*/  STG.E.SYS [R18], R37 ;  /* 0x0000002512007386 */ /* 0x0001e4000010e900 */
.L_x_30:
[----:B------:R-:W-:Y:S05]  /*2050*/  BSYNC B0 ;  /* 0x0000000000007941 */ /* 0x000fea0003800000 */
.L_x_29:
[----:B------:R-:W-:Y:S01]  /*2060*/  ISETP.GE.AND P0, PT, R23, -0x1, PT ;  /* 0xffffffff1700780c */ /* 0x000fe20003f06270 */
[----:B------:R-:W-:Y:S04]  /*2070*/  WARPSYNC 0xffffffff ;  /* 0xffffffff00007948 */ /* 0x000fe80003800000 */
[----:B------:R-:W-:Y:S01]  /*2080*/  IMAD R12, R35, c[0x0][0x0], R24 ;  /* 0x00000000230c7a24 */ /* 0x000fe200078e0218 */
[----:B------:R-:W-:Y:S01]  /*2090*/  BMOV.32.CLEAR RZ, B0 ;  /* 0x0000000000ff7355 */ /* 0x000fe20000100000 */
[----:B------:R-:W-:Y:S05]  /*20a0*/  BAR.SYNC 0x0 ;  /* 0x0000000000007b1d */ /* 0x000fea0000000000 */
[----:B------:R-:W-:Y:S01]  /*20b0*/  BSSY B0, `(.L_x_35) ;  /* 0x0000064000007945 */ /* 0x000fe20003800000 */
[----:B------:R-:W-:-:S04]  /*20c0*/  IMAD.WIDE R6, R12, R13, c[0x0][0x198] ;  /* 0x000066000c067625 */ /* 0x000fc800078e020d */
[----:B------:R-:W-:-:S04]  /*20d0*/  IMAD.WIDE R4, R12, R13, c[0x0][0x1a0] ;  /* 0x000068000c047625 */ /* 0x000fc800078e020d */
[----:B------:R-:W-:Y:S01]  /*20e0*/  IMAD.WIDE R2, R12, R13, c[0x0][0x1a8] ;  /* 0x00006a000c027625 */ /* 0x000fe200078e020d */
[----:B------:R-:W-:Y:S07]  /*20f0*/  @!P0 BRA `(.L_x_36) ;  /* 0x000005f000008947 */ /* 0x000fee0003800000 */
[----:B------:R-:W1:Y:S01]  /*2100*/  I2F.U32.RP R32, c[0x0][0x0] ;  /* 0x0000000000207b06 */ /* 0x000e620000209000 */
[----:B------:R-:W-:Y:S01]  /*2110*/  ISETP.NE.U32.AND P1, PT, RZ, c[0x0][0x0], PT ;  /* 0x00000000ff007a0c */ /* 0x000fe20003f25070 */
[----:B------:R-:W-:Y:S01]  /*2120*/  BMOV.32.CLEAR RZ, B1 ;  /* 0x0000000001ff7355 */ /* 0x000fe20000100000 */
[----:B------:R-:W-:Y:S01]  /*2130*/  BSSY B1, `(.L_x_37) ;  /* 0x000002e000017945 */ /* 0x000fe20003800000 */
[----:B-1----:R-:W1:Y:S02]  /*2140*/  MUFU.RCP R32, R32 ;  /* 0x0000002000207308 */ /* 0x002e640000001000 */
[----:B-1----:R-:W-:-:S06]  /*2150*/  IADD3 R36, R32, 0xffffffe, RZ ;  /* 0x0ffffffe20247810 */ /* 0x002fcc0007ffe0ff */
[----:B0-----:R0:W1:Y:S02]  /*2160*/  F2I.FTZ.U32.TRUNC.NTZ R37, R36 ;  /* 0x0000002400257305 */ /* 0x001064000021f000 */
        /* <DEDUP_REMOVED lines=42> */
.L_x_38:
[----:B------:R-:W-:Y:S05]  /*2410*/  BSYNC B1 ;  /* 0x0000000000017941 */ /* 0x000fea0003800000 */
.L_x_37:
[----:B------:R-:W-:Y:S01]  /*2420*/  ULDC.64 UR8, c[0x0][0x160] ;  /* 0x0000580000087ab9 */ /* 0x000fe20000000a00 */
[----:B------:R-:W2:Y:S01]  /*2430*/  LDG.E.SYS R32, [R8+0x4] ;  /* 0x0000040008207381 */ /* 0x000ea200001ee900 */
[----:B0-----:R-:W-:-:S03]  /*2440*/  SHF.R.S32.HI R37, RZ, 0x1f, R12 ;  /* 0x0000001fff257819 */ /* 0x001fc6000001140c */
[----:B------:R-:W2:Y:S01]  /*2450*/  LDG.E.SYS R13, [R10.64+UR8] ;  /* 0x000000080a0d7981 */ /* 0x000ea2000c1ee900 */
[C---:B------:R-:W-:Y:S01]  /*2460*/  SHF.L.U64.HI R37, R12.reuse, 0x2, R37 ;  /* 0x000000020c257819 */ /* 0x040fe20000010225 */
[----:B------:R-:W-:Y:S01]  /*2470*/  ULDC.64 UR8, c[0x0][0x168] ;  /* 0x00005a0000087ab9 */ /* 0x000fe20000000a00 */
[----:B------:R-:W-:-:S08]  /*2480*/  SHF.L.U32 R36, R12, 0x2, RZ ;  /* 0x000000020c247819 */ /* 0x000fd000000006ff */
        /* <DEDUP_REMOVED lines=12> */
.L_x_41:
[----:B------:R-:W-:-:S08]  /*2550*/  MOV R13, R39 ;  /* 0x00000027000d7202 */ /* 0x000fd00000000f00 */
.L_x_40:
[----:B------:R-:W-:Y:S05]  /*2560*/  BSYNC B1 ;  /* 0x0000000000017941 */ /* 0x000fea0003800000 */
.L_x_39:
[----:B------:R-:W-:Y:S02]  /*2570*/  ULDC.64 UR8, c[0x0][0x190] ;  /* 0x0000640000087ab9 */ /* 0x000fe40000000a00 */
[----:B------:R0:W-:Y:S01]  /*2580*/  STG.E.SYS [R36.64+UR8], R13 ;  /* 0x0000000d24007986 */ /* 0x0001e2000c10e908 */
[----:B------:R-:W-:-:S03]  /*2590*/  ULDC.64 UR8, c[0x0][0x170] ;  /* 0x00005c0000087ab9 */ /* 0x000fc60000000a00 */
[----:B------:R-:W2:Y:S04]  /*25a0*/  LDG.E.SYS R32, [R16+-0x4] ;  /* 0xfffffc0010207381 */ /* 0x000ea800001ee900 */
[----:B------:R-:W3:Y:S04]  /*25b0*/  LDG.E.SYS R12, [R14+-0x4] ;  /* 0xfffffc000e0c7381 */ /* 0x000ee800001ee900 */
[----:B------:R-:W3:Y:S04]  /*25c0*/  LDG.E.SYS R39, [R10.64+UR8] ;  /* 0x000000080a277981 */ /* 0x000ee8000c1ee900 */
[----:B------:R-:W4:Y:S01]  /*25d0*/  LDG.E.SYS R18, [R18+-0x4] ;  /* 0xfffffc0012127381 */ /* 0x000f2200001ee900 */
        /* <DEDUP_REMOVED lines=8> */
[----:B0-----:R-:W3:Y:S04]  /*2660*/  LDG.E.SYS R13, [R10.64+UR8] ;  /* 0x000000080a0d7981 */ /* 0x001ee8000c1ee900 */
        /* <DEDUP_REMOVED lines=8> */
.L_x_36:
[----:B------:R-:W-:Y:S05]  /*26f0*/  BSYNC B0 ;  /* 0x0000000000007941 */ /* 0x000fea0003800000 */
.L_x_35:
[----:B------:R-:W-:Y:S01]  /*2700*/  IADD3 R12, R23, 0x2, RZ ;  /* 0x00000002170c7810 */ /* 0x000fe20007ffe0ff */
[----:B01----:R-:W-:Y:S01]  /*2710*/  IMAD.MOV.U32 R39, RZ, RZ, 0x4 ;  /* 0x00000004ff277424 */ /* 0x003fe200078e00ff */
[----:B------:R-:W-:Y:S01]  /*2720*/  BMOV.32.CLEAR RZ, B0 ;  /* 0x0000000000ff7355 */ /* 0x000fe20000100000 */
[----:B------:R-:W-:Y:S05]  /*2730*/  BAR.SYNC 0x0 ;  /* 0x0000000000007b1d */ /* 0x000fea0000000000 */
[----:B------:R-:W-:Y:S01]  /*2740*/  ISETP.GE.AND P0, PT, R12, RZ, PT ;  /* 0x000000ff0c00720c */ /* 0x000fe20003f06270 */
[----:B------:R-:W-:Y:S01]  /*2750*/  BSSY B0, `(.L_x_42) ;  /* 0x0000064000007945 */ /* 0x000fe20003800000 */
[----:B------:R-:W-:-:S04]  /*2760*/  IMAD.WIDE R18, R28, R39, c[0x0][0x198] ;  /* 0x000066001c127625 */ /* 0x000fc800078e0227 */
[----:B------:R-:W-:-:S04]  /*2770*/  IMAD.WIDE R16, R28, R39, c[0x0][0x1a0] ;  /* 0x000068001c107625 */ /* 0x000fc800078e0227 */
[----:B------:R-:W-:Y:S02]  /*2780*/  IMAD.WIDE R14, R28, R39, c[0x0][0x1a8] ;  /* 0x00006a001c0e7625 */ /* 0x000fe400078e0227 */
[----:B------:R-:W-:Y:S06]  /*2790*/  @!P0 BRA `(.L_x_43) ;  /* 0x000005f000008947 */ /* 0x000fec0003800000 */
[----:B------:R-:W0:Y:S01]  /*27a0*/  I2F.U32.RP R32, c[0x0][0x0] ;  /* 0x0000000000207b06 */ /* 0x000e220000209000 */
[----:B------:R-:W-:Y:S01]  /*27b0*/  ISETP.NE.U32.AND P1, PT, RZ, c[0x0][0x0], PT ;  /* 0x00000000ff007a0c */ /* 0x000fe20003f25070 */
[----:B------:R-:W-:Y:S01]  /*27c0*/  BMOV.32.CLEAR RZ, B1 ;  /* 0x0000000001ff7355 */ /* 0x000fe20000100000 */
[----:B------:R-:W-:Y:S01]  /*27d0*/  BSSY B1, `(.L_x_44) ;  /* 0x000002e000017945 */ /* 0x000fe20003800000 */
[----:B0-----:R-:W0:Y:S02]  /*27e0*/  MUFU.RCP R32, R32 ;  /* 0x0000002000207308 */ /* 0x001e240000001000 */
[----:B0-----:R-:W-:-:S06]  /*27f0*/  IADD3 R12, R32, 0xffffffe, RZ ;  /* 0x0ffffffe200c7810 */ /* 0x001fcc0007ffe0ff */
        /* <DEDUP_REMOVED lines=24> */
[----:B0-----:R-:W-:Y:S01]  /*2980*/  MOV R12, RZ ;  /* 0x000000ff000c7202 */ /* 0x001fe20000000f00 */
[----:B-1----:R-:W-:-:S04]  /*2990*/  IMAD.MOV R37, RZ, RZ, -R13 ;  /* 0x000000ffff257224 */ /* 0x002fc800078e0a0d */
[----:B------:R-:W-:-:S04]  /*29a0*/  IMAD R37, R37, R32, RZ ;  /* 0x0000002025257224 */ /* 0x000fc800078e02ff */
[----:B------:R-:W-:-:S08]  /*29b0*/  IMAD.HI.U32 R37, R13, R37, R12 ;  /* 0x000000250d257227 */ /* 0x000fd000078e000c */
[----:B------:R-:W-:-:S06]  /*29c0*/  IMAD.HI.U32 R37, R37, 0x1, RZ ;  /* 0x0000000125257827 */ /* 0x000fcc00078e00ff */
[----:B------:R-:W-:-:S04]  /*29d0*/  IMAD.MOV R13, RZ, RZ, -R37 ;  /* 0x000000ffff0d7224 */ /* 0x000fc800078e0a25 */
[----:B------:R-:W-:-:S05]  /*29e0*/  IMAD R13, R32, R13, 0x1 ;  /* 0x00000001200d7424 */ /* 0x000fca00078e020d */
[----:B------:R-:W-:-:S12]  /*29f0*/  ISETP.GT.U32.AND P2, PT, R32, R13, PT ;  /* 0x0000000d2000720c */ /* 0x000fd80003f44070 */
[-C--:B------:R-:W-:Y:S02]  /*2a00*/  @!P2 IADD3 R13, R13, -R32.reuse, RZ ;  /* 0x800000200d0da210 */ /* 0x080fe40007ffe0ff */
[----:B------:R-:W-:Y:S02]  /*2a10*/  @!P2 IADD3 R37, R37, 0x1, RZ ;  /* 0x000000012525a810 */ /* 0x000fe40007ffe0ff */
[----:B------:R-:W-:Y:S01]  /*2a20*/  ISETP.GE.U32.AND P1, PT, R13, R32, PT ;  /* 0x000000200d00720c */ /* 0x000fe20003f26070 */
[----:B------:R-:W-:Y:S01]  /*2a30*/  IMAD.WIDE R12, R27, R39, c[0x0][0x1a8] ;  /* 0x00006a001b0c7625 */ /* 0x000fe200078e0227 */
[----:B------:R-:W-:-:S10]  /*2a40*/  ISETP.NE.AND P2, PT, RZ, c[0x0][0x1c0], PT ;  /* 0x00007000ff007a0c */ /* 0x000fd40003f45270 */
[----:B------:R-:W-:-:S05]  /*2a50*/  @P1 IADD3 R37, R37, 0x1, RZ ;  /* 0x0000000125251810 */ /* 0x000fca0007ffe0ff */
[----:B------:R-:W-:-:S05]  /*2a60*/  IMAD.MOV.U32 R32, RZ, RZ, R37 ;  /* 0x000000ffff207224 */ /* 0x000fca00078e0025 */
[----:B------:R-:W-:-:S04]  /*2a70*/  @!P0 IADD3 R32, -R32, RZ, RZ ;  /* 0x000000ff20208210 */ /* 0x000fc80007ffe1ff */
[----:B------:R-:W-:-:S06]  /*2a80*/  @!P2 LOP3.LUT R32, RZ, c[0x0][0x1c0], RZ, 0x33, !PT ;  /* 0x00007000ff20aa12 */ /* 0x000fcc00078e33ff */
[----:B------:R-:W0:Y:S02]  /*2a90*/  I2F R37, R32 ;  /* 0x0000002000257306 */ /* 0x000e240000201400 */
[----:B0-----:R0:W-:Y:S02]  /*2aa0*/  STG.E.SYS [R12], R37 ;  /* 0x000000250c007386 */ /* 0x0011e4000010e900 */
.L_x_45:
[----:B------:R-:W-:Y:S05]  /*2ab0*/  BSYNC B1 ;  /* 0x0000000000017941 */ /* 0x000fea0003800000 */
.L_x_44:
[----:B------:R-:W-:Y:S01]  /*2ac0*/  ULDC.64 UR8, c[0x0][0x160] ;  /* 0x0000580000087ab9 */ /* 0x000fe20000000a00 */
[----:B0-----:R-:W2:Y:S01]  /*2ad0*/  LDG.E.SYS R13, [R8+0x8] ;  /* 0x00000800080d7381 */ /* 0x001ea200001ee900 */
[----:B------:R-:W-:-:S03]  /*2ae0*/  SHF.R.S32.HI R37, RZ, 0x1f, R28 ;  /* 0x0000001fff257819 */ /* 0x000fc6000001141c */
[----:B------:R-:W2:Y:S01]  /*2af0*/  LDG.E.SYS R12, [R10.64+UR8] ;  /* 0x000000080a0c7981 */ /* 0x000ea2000c1ee900 */
[C---:B------:R-:W-:Y:S01]  /*2b00*/  IMAD.SHL.U32 R36, R28.reuse, 0x4, RZ ;  /* 0x000000041c247824 */ /* 0x040fe200078e00ff */
[----:B------:R-:W-:Y:S01]  /*2b10*/  SHF.L.U64.HI R37, R28, 0x2, R37 ;  /* 0x000000021c257819 */ /* 0x000fe20000010225 */
[----:B------:R-:W-:-:S07]  /*2b20*/  ULDC.64 UR8, c[0x0][0x168] ;  /* 0x00005a0000087ab9 */ /* 0x000fce0000000a00 */
        /* <DEDUP_REMOVED lines=8> */
[----:B------:R-:W-:Y:S02]  /*2bb0*/  MOV R41, 0x40400000 ;  /* 0x4040000000297802 */ /* 0x000fe40000000f00 */
[----:B------:R-:W-:-:S08]  /*2bc0*/  MOV R32, 0x2be0 ;  /* 0x00002be000207802 */ /* 0x000fd00000000f00 */
[----:B------:R-:W-:Y:S05]  /*2bd0*/  CALL.REL.NOINC `($subComputation$__cuda_sm3x_div_rn_noftz_f32) ;  /* 0x00000a7000007944 */ /* 0x000fea0003c00000 */
[----:B------:R-:W-:Y:S05]  /*2be0*/  BSYNC B6 ;  /* 0x0000000000067941 */ /* 0x000fea0003800000 */
.L_x_48:
[----:B------:R-:W-:-:S08]  /*2bf0*/  IMAD.MOV.U32 R13, RZ, RZ, R39 ;  /* 0x000000ffff0d7224 */ /* 0x000fd000078e0027 */
.L_x_47:
[----:B------:R-:W-:Y:S05]  /*2c00*/  BSYNC B1 ;  /* 0x0000000000017941 */ /* 0x000fea0003800000 */
.L_x_46:
        /* <DEDUP_REMOVED lines=24> */
.L_x_43:
[----:B------:R-:W-:Y:S05]  /*2d90*/  BSYNC B0 ;  /* 0x0000000000007941 */ /* 0x000fea0003800000 */
.L_x_42:
[----:B------:R-:W-:Y:S01]  /*2da0*/  IADD3 R2, R23, 0x3, RZ ;  /* 0x0000000317027810 */ /* 0x000fe20007ffe0ff */
[----:B------:R-:W-:Y:S01]  /*2db0*/  BMOV.32.CLEAR RZ, B0 ;  /* 0x0000000000ff7355 */ /* 0x000fe20000100000 */
[----:B------:R-:W-:Y:S05]  /*2dc0*/  BAR.SYNC 0x0 ;  /* 0x0000000000007b1d */ /* 0x000fea0000000000 */
[----:B------:R-:W-:Y:S01]  /*2dd0*/  ISETP.GE.AND P0, PT, R2, RZ, PT ;  /* 0x000000ff0200720c */ /* 0x000fe20003f06270 */
[----:B------:R-:W-:Y:S11]  /*2de0*/  BSSY B0, `(.L_x_49) ;  /* 0x000006a000007945 */ /* 0x000ff60003800000 */
[----:B------:R-:W-:Y:S05]  /*2df0*/  @!P0 BRA `(.L_x_50) ;  /* 0x0000068000008947 */ /* 0x000fea0003800000 */
[----:B------:R-:W0:Y:S01]  /*2e00*/  I2F.U32.RP R4, c[0x0][0x0] ;  /* 0x0000000000047b06 */ /* 0x000e220000209000 */
[----:B------:R-:W-:Y:S01]  /*2e10*/  ISETP.NE.U32.AND P1, PT, RZ, c[0x0][0x0], PT ;  /* 0x00000000ff007a0c */ /* 0x000fe20003f25070 */
[----:B------:R-:W-:Y:S01]  /*2e20*/  BMOV.32.CLEAR RZ, B1 ;  /* 0x0000000001ff7355 */ /* 0x000fe20000100000 */
[----:B------:R-:W-:Y:S01]  /*2e30*/  BSSY B1, `(.L_x_51) ;  /* 0x0000032000017945 */ /* 0x000fe20003800000 */
[----:B------:R-:W-:Y:S01]  /*2e40*/  IMAD.MOV.U32 R37, RZ, RZ, 0x4 ;  /* 0x00000004ff257424 */ /* 0x000fe200078e00ff */
[----:B0-----:R-:W0:Y:S02]  /*2e50*/  MUFU.RCP R4, R4 ;  /* 0x0000000400047308 */ /* 0x001e240000001000 */
[----:B0-----:R-:W-:-:S02]  /*2e60*/  IADD3 R2, R4, 0xffffffe, RZ ;  /* 0x0ffffffe04027810 */ /* 0x001fc40007ffe0ff */
[----:B------:R-:W-:-:S04]  /*2e70*/  MOV R4, R10 ;  /* 0x0000000a00047202 */ /* 0x000fc80000000f00 */
[----:B-1----:R0:W1:Y:S02]  /*2e80*/  F2I.FTZ.U32.TRUNC.NTZ R3, R2 ;  /* 0x0000000200037305 */ /* 0x002064000021f000 */
        /* <DEDUP_REMOVED lines=27> */
[----:B------:R-:W-:Y:S01]  /*3040*/  IMAD.HI.U32 R13, R3, R13, R2 ;  /* 0x0000000d030d7227 */ /* 0x000fe200078e0002 */
[----:B------:R-:W-:-:S07]  /*3050*/  MOV R2, 0x4 ;  /* 0x0000000400027802 */ /* 0x000fce0000000f00 */
        /* <DEDUP_REMOVED lines=15> */
.L_x_52:
[----:B------:R-:W-:Y:S05]  /*3150*/  BSYNC B1 ;  /* 0x0000000000017941 */ /* 0x000fea0003800000 */
.L_x_51:
[----:B------:R-:W-:Y:S01]  /*3160*/  ULDC.64 UR8, c[0x0][0x160] ;  /* 0x0000580000087ab9 */ /* 0x000fe20000000a00 */
[----:B0-----:R-:W2:Y:S04]  /*3170*/  LDG.E.SYS R3, [R8+0xc] ;  /* 0x00000c0008037381 */ /* 0x001ea800001ee900 */
[----:B------:R-:W2:Y:S01]  /*3180*/  LDG.E.SYS R4, [R4.64+UR8] ;  /* 0x0000000804047981 */ /* 0x000ea2000c1ee900 */
[----:B------:R-:W-:-:S08]  /*3190*/  IMAD.WIDE R6, R30, R37, c[0x0][0x168] ;  /* 0x00005a001e067625 */ /* 0x000fd000078e0225 */
[----:B------:R-:W3:Y:S01]  /*31a0*/  LDG.E.SYS R38, [R6] ;  /* 0x0000000006267381 */ /* 0x000ee200001ee900 */
[----:B------:R-:W-:Y:S01]  /*31b0*/  BMOV.32.CLEAR RZ, B1 ;  /* 0x0000000001ff7355 */ /* 0x000fe20000100000 */
[----:B------:R-:W-:Y:S01]  /*31c0*/  BSSY B1, `(.L_x_53) ;  /* 0x000000c000017945 */ /* 0x000fe20003800000 */
[----:B--2---:R-:W-:Y:S02]  /*31d0*/  FSETP.NEU.AND P0, PT, R4, R3, PT ;  /* 0x000000030400720b */ /* 0x004fe40003f0d000 */
[----:B------:R-:W-:-:S10]  /*31e0*/  SHF.R.S32.HI R3, RZ, 0x1f, R30 ;  /* 0x0000001fff037819 */ /* 0x000fd4000001141e */
        /* <DEDUP_REMOVED lines=8> */
.L_x_55:
[----:B------:R-:W-:-:S08]  /*3270*/  MOV R13, R39 ;  /* 0x00000027000d7202 */ /* 0x000fd00000000f00 */
.L_x_54:
[----:B------:R-:W-:Y:S05]  /*3280*/  BSYNC B1 ;  /* 0x0000000000017941 */ /* 0x000fea0003800000 */
.L_x_53:
[C---:B------:R-:W-:Y:S01]  /*3290*/  SHF.L.U64.HI R3, R30.reuse, 0x2, R3 ;  /* 0x000000021e037819 */ /* 0x040fe20000010203 */
[----:B------:R-:W-:Y:S01]  /*32a0*/  IMAD.SHL.U32 R2, R30, 0x4, RZ ;  /* 0x000000041e027824 */ /* 0x000fe200078e00ff */
[----:B------:R-:W-:Y:S01]  /*32b0*/  MOV R4, R10 ;  /* 0x0000000a00047202 */ /* 0x000fe20000000f00 */
[----:B------:R-:W-:Y:S01]  /*32c0*/  IMAD.MOV.U32 R5, RZ, RZ, R11 ;  /* 0x000000ffff057224 */ /* 0x000fe200078e000b */
[----:B------:R-:W-:-:S05]  /*32d0*/  ULDC.64 UR8, c[0x0][0x190] ;  /* 0x0000640000087ab9 */ /* 0x000fca0000000a00 */
[----:B------:R0:W-:Y:S01]  /*32e0*/  STG.E.SYS [R2.64+UR8], R13 ;  /* 0x0000000d02007986 */ /* 0x0001e2000c10e908 */
[----:B------:R-:W-:-:S03]  /*32f0*/  ULDC.64 UR8, c[0x0][0x170] ;  /* 0x00005c0000087ab9 */ /* 0x000fc60000000a00 */
[----:B------:R-:W2:Y:S04]  /*3300*/  LDG.E.SYS R12, [R16+-0x4] ;  /* 0xfffffc00100c7381 */ /* 0x000ea800001ee900 */
[----:B------:R-:W3:Y:S04]  /*3310*/  LDG.E.SYS R6, [R18+-0x4] ;  /* 0xfffffc0012067381 */ /* 0x000ee800001ee900 */
[----:B------:R-:W3:Y:S04]  /*3320*/  LDG.E.SYS R7, [R4.64+UR8] ;  /* 0x0000000804077981 */ /* 0x000ee8000c1ee900 */
[----:B------:R-:W4:Y:S01]  /*3330*/  LDG.E.SYS R14, [R14+-0x4] ;  /* 0xfffffc000e0e7381 */ /* 0x000f2200001ee900 */
[----:B------:R-:W-:-:S02]  /*3340*/  ULDC.64 UR8, c[0x0][0x198] ;  /* 0x0000660000087ab9 */ /* 0x000fc40000000a00 */
[----:B------:R-:W-:Y:S01]  /*3350*/  ULDC.64 UR10, c[0x0][0x178] ;  /* 0x00005e00000a7ab9 */ /* 0x000fe20000000a00 */
[----:B--2---:R-:W-:-:S04]  /*3360*/  FMUL R12, R21, R12 ;  /* 0x0000000c150c7220 */ /* 0x004fc80000400000 */
[----:B---3--:R-:W-:-:S04]  /*3370*/  FFMA R6, R6, R7, R12 ;  /* 0x0000000706067223 */ /* 0x008fc8000000000c */
[----:B----4-:R-:W-:-:S04]  /*3380*/  FFMA R6, R21, R14, R6 ;  /* 0x0000000e15067223 */ /* 0x010fc80000000006 */
[----:B------:R-:W-:-:S08]  /*3390*/  FMUL R7, R6, R13 ;  /* 0x0000000d06077220 */ /* 0x000fd00000400000 */
[----:B------:R1:W-:Y:S04]  /*33a0*/  STG.E.SYS [R2.64+UR8], R7 ;  /* 0x0000000702007986 */ /* 0x0003e8000c10e908 */
[----:B------:R-:W2:Y:S04]  /*33b0*/  LDG.E.SYS R17, [R16] ;  /* 0x0000000010117381 */ /* 0x000ea800001ee900 */
[----:B------:R-:W0:Y:S04]  /*33c0*/  LDG.E.SYS R18, [R18] ;  /* 0x0000000012127381 */ /* 0x000e2800001ee900 */
[----:B------:R-:W0:Y:S01]  /*33d0*/  LDG.E.SYS R5, [R4.64+UR10] ;  /* 0x0000000a04057981 */ /* 0x000e22000c1ee900 */
[----:B------:R-:W-:-:S03]  /*33e0*/  ULDC.64 UR10, c[0x0][0x1a0] ;  /* 0x00006800000a7ab9 */ /* 0x000fc60000000a00 */
[----:B------:R-:W3:Y:S01]  /*33f0*/  LDG.E.SYS R37, [R2.64+UR10+-0x4] ;  /* 0xfffffc0a02257981 */ /* 0x000ee2000c1ee900 */
[----:B--2---:R-:W-:-:S04]  /*3400*/  FMUL R6, R22, R17 ;  /* 0x0000001116067220 */ /* 0x004fc80000400000 */
[----:B0-----:R-:W-:-:S08]  /*3410*/  FFMA R13, R18, R5, R6 ;  /* 0x00000005120d7223 */ /* 0x001fd00000000006 */
[----:B------:R1:W-:Y:S04]  /*3420*/  STG.E.SYS [R2.64+UR10], R13 ;  /* 0x0000000d02007986 */ /* 0x0003e8000c10e90a */
[----:B------:R-:W2:Y:S01]  /*3430*/  LDG.E.SYS R15, [R2.64+UR8+-0x4] ;  /* 0xfffffc08020f7981 */ /* 0x000ea2000c1ee900 */
[----:B---3--:R-:W-:Y:S01]  /*3440*/  FMUL R37, R22, R37 ;  /* 0x0000002516257220 */ /* 0x008fe20000400000 */
[----:B------:R-:W-:-:S03]  /*3450*/  ULDC.64 UR8, c[0x0][0x1a8] ;  /* 0x00006a0000087ab9 */ /* 0x000fc60000000a00 */
[----:B--2---:R-:W-:-:S08]  /*3460*/  FFMA R15, R22, R15, R37 ;  /* 0x0000000f160f7223 */ /* 0x004fd00000000025 */
[----:B------:R1:W-:Y:S02]  /*3470*/  STG.E.SYS [R2.64+UR8], R15 ;  /* 0x0000000f02007986 */ /* 0x0003e4000c10e908 */
.L_x_50:
[----:B------:R-:W-:Y:S05]  /*3480*/  BSYNC B0 ;  /* 0x0000000000007941 */ /* 0x000fea0003800000 */
.L_x_49:
[----:B------:R-:W-:Y:S01]  /*3490*/  IADD3 R23, R23, 0x4, RZ ;  /* 0x0000000417177810 */ /* 0x000fe20007ffe0ff */
[----:B------:R-:W-:Y:S05]  /*34a0*/  BAR.SYNC 0x0 ;  /* 0x0000000000007b1d */ /* 0x000fea0000000000 */
[----:B------:R-:W-:Y:S02]  /*34b0*/  ISETP.GE.AND P0, PT, R23, c[0x0][0x1c0], PT ;  /* 0x0000700017007a0c */ /* 0x000fe40003f06270 */
[----:B-1----:R-:W-:Y:S02]  /*34c0*/  MOV R2, 0x4 ;  /* 0x0000000400027802 */ /* 0x002fe40000000f00 */
[----:B------:R-:W-:-:S03]  /*34d0*/  IADD3 R8, P1, R8, 0x10, RZ ;  /* 0x0000001008087810 */ /* 0x000fc60007f3e0ff */
[C---:B------:R-:W-:Y:S02]  /*34e0*/  IMAD R30, R2.reuse, c[0x0][0x0], R30 ;  /* 0x00000000021e7a24 */ /* 0x040fe400078e021e */
[C---:B------:R-:W-:Y:S02]  /*34f0*/  IMAD R29, R2.reuse, c[0x0][0x1bc], R29 ;  /* 0x00006f00021d7a24 */ /* 0x040fe400078e021d */
[C---:B------:R-:W-:Y:S02]  /*3500*/  IMAD R28, R2.reuse, c[0x0][0x0], R28 ;  /* 0x00000000021c7a24 */ /* 0x040fe400078e021c */
[C---:B------:R-:W-:Y:S02]  /*3510*/  IMAD R27, R2.reuse, c[0x0][0x1bc], R27 ;  /* 0x00006f00021b7a24 */ /* 0x040fe400078e021b */
[C---:B------:R-:W-:Y:S02]  /*3520*/  IMAD R26, R2.reuse, c[0x0][0x0], R26 ;  /* 0x00000000021a7a24 */ /* 0x040fe400078e021a */
[----:B------:R-:W-:-:S02]  /*3530*/  IMAD R24, R2, c[0x0][0x0], R24 ;  /* 0x0000000002187a24 */ /* 0x000fc400078e0218 */
[C---:B------:R-:W-:Y:S02]  /*3540*/  IMAD R25, R2.reuse, c[0x0][0x1bc], R25 ;  /* 0x00006f0002197a24 */ /* 0x040fe400078e0219 */
[----:B------:R-:W-:Y:S02]  /*3550*/  IMAD R31, R2, c[0x0][0x1bc], R31 ;  /* 0x00006f00021f7a24 */ /* 0x000fe400078e021f */
[----:B------:R-:W-:Y:S01]  /*3560*/  IMAD.X R9, RZ, RZ, R9, P1 ;  /* 0x000000ffff097224 */ /* 0x000fe200008e0609 */
[----:B------:R-:W-:Y:S07]  /*3570*/  @!P0 BRA `(.L_x_56) ;  /* 0xffffe3d000008947 */ /* 0x000fee000383ffff */
.L_x_1:
[----:B------:R-:W-:Y:S05]  /*3580*/  BSYNC B2 ;  /* 0x0000000000027941 */ /* 0x000fea0003800000 */
.L_x_0:
[----:B------:R-:W-:Y:S01]  /*3590*/  MOV R3, c[0x0][0x1c0] ;  /* 0x0000700000037a02 */ /* 0x000fe20000000f00 */
[----:B------:R-:W-:-:S03]  /*35a0*/  IMAD.MOV.U32 R7, RZ, RZ, 0x4 ;  /* 0x00000004ff077424 */ /* 0x000fc600078e00ff */
[----:B------:R-:W-:-:S05]  /*35b0*/  IADD3 R3, R3, -0x1, RZ ;  /* 0xffffffff03037810 */ /* 0x000fca0007ffe0ff */
[----:B------:R-:W-:-:S04]  /*35c0*/  IMAD R4, R3, c[0x0][0x0], R20 ;  /* 0x0000000003047a24 */ /* 0x000fc800078e0214 */
[----:B------:R-:W-:-:S04]  /*35d0*/  IMAD.WIDE R2, R4, R7, c[0x0][0x198] ;  /* 0x0000660004027625 */ /* 0x000fc800078e0207 */
[----:B------:R-:W-:-:S04]  /*35e0*/  IMAD.WIDE R4, R4, R7, c[0x0][0x1a0] ;  /* 0x0000680004047625 */ /* 0x000fc800078e0207 */
[----:B------:R-:W2:Y:S04]  /*35f0*/  LDG.E.SYS R3, [R2] ;  /* 0x0000000002037381 */ /* 0x000ea800001ee900 */
[----:B------:R-:W2:Y:S01]  /*3600*/  LDG.E.SYS R4, [R4] ;  /* 0x0000000004047381 */ /* 0x000ea200001ee900 */
[----:B------:R-:W-:-:S04]  /*3610*/  IMAD.WIDE.U32 R6, R0, R7, c[0x0][0x1b0] ;  /* 0x00006c0000067625 */ /* 0x000fc800078e0007 */
[----:B--2---:R-:W-:-:S08]  /*3620*/  FADD R9, R4, R3 ;  /* 0x0000000304097221 */ /* 0x004fd00000000000 */
[----:B------:R-:W-:Y:S01]  /*3630*/  STG.E.SYS [R6], R9 ;  /* 0x0000000906007386 */ /* 0x000fe2000010e900 */
[----:B------:R-:W-:Y:S05]  /*3640*/  EXIT ;  /* 0x000000000000794d */ /* 0x000fea0003800000 */
        .weak           $subComputation$__cuda_sm3x_div_rn_noftz_f32
        .type           $subComputation$__cuda_sm3x_div_rn_noftz_f32,@function
        .size           $subComputation$__cuda_sm3x_div_rn_noftz_f32,($subComputation$__cuda_sm3x_div_rn_noftz_f32_slowpath - $subComputation$__cuda_sm3x_div_rn_noftz_f32)
$subComputation$__cuda_sm3x_div_rn_noftz_f32:
[----:B------:R-:W0:Y:S02]  /*3650*/  FCHK P0, R38, R41 ;  /* 0x0000002926007302 */ /* 0x000e240000000000 */
[----:B0-----:R-:W-:Y:S05]  /*3660*/  @P0 BRA `(.L_x_57) ;  /* 0x000000c000000947 */ /* 0x001fea0003800000 */
[----:B------:R-:W0:Y:S01]  /*3670*/  MUFU.RCP R12, R41 ;  /* 0x00000029000c7308 */ /* 0x000e220000001000 */
[----:B------:R-:W-:-:S04]  /*3680*/  FADD.FTZ R13, -R41, -RZ ;  /* 0x800000ff290d7221 */ /* 0x000fc80000010100 */
[----:B0-----:R-:W-:-:S04]  /*3690*/  FFMA R39, R12, R13, 1 ;  /* 0x3f8000000c277423 */ /* 0x001fc8000000000d */
[----:B------:R-:W-:-:S04]  /*36a0*/  FFMA R39, R12, R39, R12 ;  /* 0x000000270c277223 */ /* 0x000fc8000000000c */
[----:B------:R-:W-:-:S04]  /*36b0*/  FFMA R12, R38, R39, RZ ;  /* 0x00000027260c7223 */ /* 0x000fc800000000ff */
[----:B------:R-:W-:-:S04]  /*36c0*/  FFMA R34, R13, R12, R38 ;  /* 0x0000000c0d227223 */ /* 0x000fc80000000026 */
[----:B------:R-:W-:Y:S01]  /*36d0*/  FFMA R34, R39, R34, R12 ;  /* 0x0000002227227223 */ /* 0x000fe2000000000c */
[----:B------:R-:W-:-:S03]  /*36e0*/  MOV R12, R32 ;  /* 0x00000020000c7202 */ /* 0x000fc60000000f00 */
[----:B------:R-:W-:-:S04]  /*36f0*/  FFMA R13, R13, R34, R38 ;  /* 0x000000220d0d7223 */ /* 0x000fc80000000026 */
[----:B------:R-:W-:Y:S02]  /*3700*/  FFMA R39, R39, R13, R34 ;  /* 0x0000000d27277223 */ /* 0x000fe40000000022 */
[----:B------:R-:W-:-:S06]  /*3710*/  IMAD.MOV.U32 R13, RZ, RZ, 0x0 ;  /* 0x00000000ff0d7424 */ /* 0x000fcc00078e00ff */
[----:B------:R-:W-:Y:S05]  /*3720*/  RET.REL.NODEC R12 `(subComputation) ;  /* 0xffffc8d00c007950 */ /* 0x000fea0003c3ffff */
.L_x_57:
[----:B------:R-:W-:Y:S01]  /*3730*/  BMOV.32.CLEAR RZ, B3 ;  /* 0x0000000003ff7355 */ /* 0x000fe20000100000 */
[----:B------:R-:W-:Y:S01]  /*3740*/  BSSY B3, `(.L_x_58) ;  /* 0x0000004000037945 */ /* 0x000fe20003800000 */
[----:B------:R-:W-:Y:S02]  /*3750*/  MOV R39, R41 ;  /* 0x0000002900277202 */ /* 0x000fe40000000f00 */
[----:B------:R-:W-:-:S08]  /*3760*/  MOV R12, 0x3780 ;  /* 0x00003780000c7802 */ /* 0x000fd00000000f00 */
[----:B------:R-:W-:Y:S05]  /*3770*/  CALL.REL.NOINC `($subComputation$__cuda_sm3x_div_rn_noftz_f32_slowpath) ;  /* 0x0000005000007944 */ /* 0x000fea0003c00000 */
[----:B------:R-:W-:Y:S05]  /*3780*/  BSYNC B3 ;  /* 0x0000000000037941 */ /* 0x000fea0003800000 */
.L_x_58:
[----:B------:R-:W-:Y:S01]  /*3790*/  MOV R12, R32 ;  /* 0x00000020000c7202 */ /* 0x000fe20000000f00 */
[----:B------:R-:W-:Y:S02]  /*37a0*/  IMAD.MOV.U32 R13, RZ, RZ, 0x0 ;  /* 0x00000000ff0d7424 */ /* 0x000fe400078e00ff */
[----:B------:R-:W-:-:S04]  /*37b0*/  IMAD.MOV.U32 R39, RZ, RZ, R38 ;  /* 0x000000ffff277224 */ /* 0x000fc800078e0026 */
[----:B------:R-:W-:Y:S05]  /*37c0*/  RET.REL.NODEC R12 `(subComputation) ;  /* 0xffffc8300c007950 */ /* 0x000fea0003c3ffff */
        .weak           $subComputation$__cuda_sm3x_div_rn_noftz_f32_slowpath
        .type           $subComputation$__cuda_sm3x_div_rn_noftz_f32_slowpath,@function
        .size           $subComputation$__cuda_sm3x_div_rn_noftz_f32_slowpath,(.L_x_72 - $subComputation$__cuda_sm3x_div_rn_noftz_f32_slowpath)
$subComputation$__cuda_sm3x_div_rn_noftz_f32_slowpath:
[----:B------:R-:W-:Y:S01]  /*37d0*/  SHF.R.U32.HI R13, RZ, 0x17, R39 ;  /* 0x00000017ff0d7819 */ /* 0x000fe20000011627 */
[----:B------:R-:W-:Y:S01]  /*37e0*/  BMOV.32.CLEAR RZ, B4 ;  /* 0x0000000004ff7355 */ /* 0x000fe20000100000 */
[----:B------:R-:W-:Y:S01]  /*37f0*/  SHF.R.U32.HI R34, RZ, 0x17, R38 ;  /* 0x00000017ff227819 */ /* 0x000fe20000011626 */
[----:B------:R-:W-:Y:S01]  /*3800*/  BSSY B4, `(.L_x_59) ;  /* 0x0000025000047945 */ /* 0x000fe20003800000 */
[----:B------:R-:W-:Y:S02]  /*3810*/  LOP3.LUT R13, R13, 0xff, RZ, 0xc0, !PT ;  /* 0x000000ff0d0d7812 */ /* 0x000fe400078ec0ff */
[----:B------:R-:W-:Y:S02]  /*3820*/  LOP3.LUT R41, R34, 0xff, RZ, 0xc0, !PT ;  /* 0x000000ff22297812 */ /* 0x000fe400078ec0ff */
[----:B------:R-:W-:Y:S02]  /*3830*/  IADD3 R40, R13, -0x1, RZ ;  /* 0xffffffff0d287810 */ /* 0x000fe40007ffe0ff */
[----:B------:R-:W-:-:S02]  /*3840*/  IADD3 R42, R41, -0x1, RZ ;  /* 0xffffffff292a7810 */ /* 0x000fc40007ffe0ff */
[----:B------:R-:W-:-:S04]  /*3850*/  ISETP.GT.U32.AND P0, PT, R40, 0xfd, PT ;  /* 0x000000fd2800780c */ /* 0x000fc80003f04070 */
[----:B------:R-:W-:-:S12]  /*3860*/  ISETP.GT.U32.OR P0, PT, R42, 0xfd, P0 ;  /* 0x000000fd2a00780c */ /* 0x000fd80000704470 */
[----:B------:R-:W-:Y:S01]  /*3870*/  @!P0 MOV R34, RZ ;  /* 0x000000ff00228202 */ /* 0x000fe20000000f00 */
[----:B------:R-:W-:Y:S07]  /*3880*/  @!P0 BRA `(.L_x_60) ;  /* 0x000001c000008947 */ /* 0x000fee0003800000 */
[----:B------:R-:W-:Y:S02]  /*3890*/  FSETP.GTU.FTZ.AND P0, PT, |R38|, +INF , PT ;  /* 0x7f8000002600780b */ /* 0x000fe40003f1c200 */
[----:B------:R-:W-:-:S04]  /*38a0*/  FSETP.GTU.FTZ.AND P1, PT, |R39|, +INF , PT ;  /* 0x7f8000002700780b */ /* 0x000fc80003f3c200 */
[----:B------:R-:W-:-:S12]  /*38b0*/  PLOP3.LUT P0, PT, P0, P1, PT, 0xa8, 0x0 ;  /* 0x000000000000781c */ /* 0x000fd80000703570 */
[----:B------:R-:W-:Y:S01]  /*38c0*/  @P0 BREAK B4 ;  /* 0x0000000000040942 */ /* 0x000fe20003800000 */
[----:B------:R-:W-:Y:S05]  /*38d0*/  @P0 BRA `(.L_x_61) ;  /* 0x0000063000000947 */ /* 0x000fea0003800000 */
[----:B------:R-:W-:-:S12]  /*38e0*/  LOP3.LUT P0, RZ, R39, 0x7fffffff, R38, 0xc8, !PT ;  /* 0x7fffffff27ff7812 */ /* 0x000fd8000780c826 */
[----:B------:R-:W-:Y:S01]  /*38f0*/  @!P0 BREAK B4 ;  /* 0x0000000000048942 */ /* 0x000fe20003800000 */
[----:B------:R-:W-:Y:S05]  /*3900*/  @!P0 BRA `(.L_x_62) ;  /* 0x000005d000008947 */ /* 0x000fea0003800000 */
[C---:B------:R-:W-:Y:S02]  /*3910*/  FSETP.NEU.FTZ.AND P2, PT, |R38|.reuse, +INF , PT ;  /* 0x7f8000002600780b */ /* 0x040fe40003f5d200 */
[----:B------:R-:W-:Y:S02]  /*3920*/  FSETP.NEU.FTZ.AND P1, PT, |R39|, +INF , PT ;  /* 0x7f8000002700780b */ /* 0x000fe40003f3d200 */
[----:B------:R-:W-:-:S10]  /*3930*/  FSETP.NEU.FTZ.AND P0, PT, |R38|, +INF , PT ;  /* 0x7f8000002600780b */ /* 0x000fd40003f1d200 */
[----:B------:R-:W-:Y:S01]  /*3940*/  @!P1 BREAK !P2, B4 ;  /* 0x0000000000049942 */ /* 0x000fe20005000000 */
[----:B------:R-:W-:Y:S05]  /*3950*/  @!P1 BRA !P2, `(.L_x_62) ;  /* 0x0000058000009947 */ /* 0x000fea0005000000 */
[----:B------:R-:W-:-:S04]  /*3960*/  LOP3.LUT P2, RZ, R38, 0x7fffffff, RZ, 0xc0, !PT ;  /* 0x7fffffff26ff7812 */ /* 0x000fc8000784c0ff */
[----:B------:R-:W-:-:S12]  /*3970*/  PLOP3.LUT P1, PT, P1, P2, PT, 0x2a, 0x0 ;  /* 0x000000000000781c */ /* 0x000fd80000f24572 */
[----:B------:R-:W-:Y:S01]  /*3980*/  @P1 BREAK B4 ;  /* 0x0000000000041942 */ /* 0x000fe20003800000 */
[----:B------:R-:W-:Y:S05]  /*3990*/  @P1 BRA `(.L_x_63) ;  /* 0x0000051000001947 */ /* 0x000fea0003800000 */
[----:B------:R-:W-:-:S04]  /*39a0*/  LOP3.LUT P1, RZ, R39, 0x7fffffff, RZ, 0xc0, !PT ;  /* 0x7fffffff27ff7812 */ /* 0x000fc8000782c0ff */
[----:B------:R-:W-:-:S12]  /*39b0*/  PLOP3.LUT P0, PT, P0, P1, PT, 0x2a, 0x0 ;  /* 0x000000000000781c */ /* 0x000fd80000702572 */
[----:B------:R-:W-:Y:S01]  /*39c0*/  @P0 BREAK B4 ;  /* 0x0000000000040942 */ /* 0x000fe20003800000 */
[----:B------:R-:W-:Y:S05]  /*39d0*/  @P0 BRA `(.L_x_64) ;  /* 0x0000049000000947 */ /* 0x000fea0003800000 */
[----:B------:R-:W-:Y:S02]  /*39e0*/  ISETP.GE.AND P0, PT, R42, RZ, PT ;  /* 0x000000ff2a00720c */ /* 0x000fe40003f06270 */
[----:B------:R-:W-:-:S10]  /*39f0*/  ISETP.GE.AND P1, PT, R40, RZ, PT ;  /* 0x000000ff2800720c */ /* 0x000fd40003f26270 */
[----:B------:R-:W-:Y:S01]  /*3a00*/  @P0 IMAD.MOV.U32 R34, RZ, RZ, RZ ;  /* 0x000000ffff220224 */ /* 0x000fe200078e00ff */
[----:B------:R-:W-:Y:S01]  /*3a10*/  @!P0 MOV R34, 0xffffffc0 ;  /* 0xffffffc000228802 */ /* 0x000fe20000000f00 */
[----:B------:R-:W-:Y:S02]  /*3a20*/  @!P0 FFMA R38, R38, 1.84467440737095516160e+19, RZ ;  /* 0x5f80000026268823 */ /* 0x000fe400000000ff */
[----:B------:R-:W-:Y:S01]  /*3a30*/  @!P1 FFMA R39, R39, 1.84467440737095516160e+19, RZ ;  /* 0x5f80000027279823 */ /* 0x000fe200000000ff */
[----:B------:R-:W-:-:S08]  /*3a40*/  @!P1 IADD3 R34, R34, 0x40, RZ ;  /* 0x0000004022229810 */ /* 0x000fd00007ffe0ff */
.L_x_60:
[----:B------:R-:W-:Y:S05]  /*3a50*/  BSYNC B4 ;  /* 0x0000000000047941 */ /* 0x000fea0003800000 */
.L_x_59:
[----:B------:R-:W-:Y:S01]  /*3a60*/  LEA R40, R13, 0xc0800000, 0x17 ;  /* 0xc08000000d287811 */ /* 0x000fe200078eb8ff */
[----:B------:R-:W-:Y:S01]  /*3a70*/  BMOV.32.CLEAR RZ, B4 ;  /* 0x0000000004ff7355 */ /* 0x000fe20000100000 */
[----:B------:R-:W-:Y:S01]  /*3a80*/  IADD3 R41, R41, -0x7f, RZ ;  /* 0xffffff8129297810 */ /* 0x000fe20007ffe0ff */
[----:B------:R-:W-:Y:S02]  /*3a90*/  BSSY B4, `(.L_x_65) ;  /* 0x000003b000047945 */ /* 0x000fe40003800000 */
[----:B------:R-:W-:-:S02]  /*3aa0*/  IMAD.IADD R42, R39, 0x1, -R40 ;  /* 0x00000001272a7824 */ /* 0x000fc400078e0a28 */
[C---:B------:R-:W-:Y:S01]  /*3ab0*/  IMAD R38, R41.reuse, -0x800000, R38 ;  /* 0xff80000029267824 */ /* 0x040fe200078e0226 */
[----:B------:R-:W-:Y:S01]  /*3ac0*/  IADD3 R41, R41, 0x7f, -R13 ;  /* 0x0000007f29297810 */ /* 0x000fe20007ffe80d */
[----:B------:R-:W-:Y:S02]  /*3ad0*/  FADD.FTZ R43, -R42, -RZ ;  /* 0x800000ff2a2b7221 */ /* 0x000fe40000010100 */
[----:B------:R-:W0:Y:S01]  /*3ae0*/  MUFU.RCP R39, R42 ;  /* 0x0000002a00277308 */ /* 0x000e220000001000 */
[----:B------:R-:W-:Y:S01]  /*3af0*/  IADD3 R41, R41, R34, RZ ;  /* 0x0000002229297210 */ /* 0x000fe20007ffe0ff */
[----:B0-----:R-:W-:-:S04]  /*3b00*/  FFMA R40, R39, R43, 1 ;  /* 0x3f80000027287423 */ /* 0x001fc8000000002b */
[----:B------:R-:W-:-:S04]  /*3b10*/  FFMA R39, R39, R40, R39 ;  /* 0x0000002827277223 */ /* 0x000fc80000000027 */
[----:B------:R-:W-:-:S04]  /*3b20*/  FFMA R40, R38, R39, RZ ;  /* 0x0000002726287223 */ /* 0x000fc800000000ff */
[----:B------:R-:W-:-:S04]  /*3b30*/  FFMA R44, R43, R40, R38 ;  /* 0x000000282b2c7223 */ /* 0x000fc80000000026 */
[----:B------:R-:W-:-:S04]  /*3b40*/  FFMA R40, R39, R44, R40 ;  /* 0x0000002c27287223 */ /* 0x000fc80000000028 */
[----:B------:R-:W-:-:S04]  /*3b50*/  FFMA R43, R43, R40, R38 ;  /* 0x000000282b2b7223 */ /* 0x000fc80000000026 */
[----:B------:R-:W-:-:S05]  /*3b60*/  FFMA R38, R39, R43, R40 ;  /* 0x0000002b27267223 */ /* 0x000fca0000000028 */
[----:B------:R-:W-:-:S04]  /*3b70*/  SHF.R.U32.HI R13, RZ, 0x17, R38 ;  /* 0x00000017ff0d7819 */ /* 0x000fc80000011626 */
[----:B------:R-:W-:-:S05]  /*3b80*/  LOP3.LUT R13, R13, 0xff, RZ, 0xc0, !PT ;  /* 0x000000ff0d0d7812 */ /* 0x000fca00078ec0ff */
[----:B------:R-:W-:-:S05]  /*3b90*/  IMAD.IADD R42, R13, 0x1, R41 ;  /* 0x000000010d2a7824 */ /* 0x000fca00078e0229 */
[----:B------:R-:W-:-:S04]  /*3ba0*/  IADD3 R13, R42, -0x1, RZ ;  /* 0xffffffff2a0d7810 */ /* 0x000fc80007ffe0ff */
[----:B------:R-:W-:-:S12]  /*3bb0*/  ISETP.GE.U32.AND P0, PT, R13, 0xfe, PT ;  /* 0x000000fe0d00780c */ /* 0x000fd80003f06070 */
[----:B------:R-:W-:Y:S05]  /*3bc0*/  @!P0 BRA `(.L_x_66) ;  /* 0x0000026000008947 */ /* 0x000fea0003800000 */
[----:B------:R-:W-:Y:S01]  /*3bd0*/  ISETP.GT.AND P0, PT, R42, 0xfe, PT ;  /* 0x000000fe2a00780c */ /* 0x000fe20003f04270 */
[----:B------:R-:W-:Y:S01]  /*3be0*/  BMOV.32.CLEAR RZ, B5 ;  /* 0x0000000005ff7355 */ /* 0x000fe20000100000 */
[----:B------:R-:W-:Y:S10]  /*3bf0*/  BSSY B5, `(.L_x_67) ;  /* 0x000000a000057945 */ /* 0x000ff40003800000 */
[----:B------:R-:W-:Y:S01]  /*3c00*/  @P0 BREAK B5 ;  /* 0x0000000000050942 */ /* 0x000fe20003800000 */
[----:B------:R-:W-:Y:S05]  /*3c10*/  @P0 BRA `(.L_x_68) ;  /* 0x000001e000000947 */ /* 0x000fea0003800000 */
[----:B------:R-:W-:-:S12]  /*3c20*/  ISETP.GE.AND P0, PT, R42, 0x1, PT ;  /* 0x000000012a00780c */ /* 0x000fd80003f06270 */
[----:B------:R-:W-:Y:S01]  /*3c30*/  @P0 BREAK B5 ;  /* 0x0000000000050942 */ /* 0x000fe20003800000 */
[----:B------:R-:W-:Y:S05]  /*3c40*/  @P0 BRA `(.L_x_69) ;  /* 0x000001f000000947 */ /* 0x000fea0003800000 */
[----:B------:R-:W-:Y:S02]  /*3c50*/  ISETP.GE.AND P0, PT, R42, -0x18, PT ;  /* 0xffffffe82a00780c */ /* 0x000fe40003f06270 */
[----:B------:R-:W-:-:S10]  /*3c60*/  LOP3.LUT R38, R38, 0x80000000, RZ, 0xc0, !PT ;  /* 0x8000000026267812 */ /* 0x000fd400078ec0ff */
[----:B------:R-:W-:Y:S01]  /*3c70*/  @!P0 BREAK B5 ;  /* 0x0000000000058942 */ /* 0x000fe20003800000 */
[----:B------:R-:W-:Y:S05]  /*3c80*/  @!P0 BRA `(.L_x_69) ;  /* 0x000001b000008947 */ /* 0x000fea0003800000 */
[----:B------:R-:W-:Y:S05]  /*3c90*/  BSYNC B5 ;  /* 0x0000000000057941 */ /* 0x000fea0003800000 */
.L_x_67:
[-CC-:B------:R-:W-:Y:S01]  /*3ca0*/  FFMA.RZ R13, R39, R43.reuse, R40.reuse ;  /* 0x0000002b270d7223 */ /* 0x180fe2000000c028 */
[C---:B------:R-:W-:Y:S02]  /*3cb0*/  ISETP.NE.AND P2, PT, R42.reuse, RZ, PT ;  /* 0x000000ff2a00720c */ /* 0x040fe40003f45270 */
[C---:B------:R-:W-:Y:S02]  /*3cc0*/  ISETP.NE.AND P1, PT, R42.reuse, RZ, PT ;  /* 0x000000ff2a00720c */ /* 0x040fe40003f25270 */
[----:B------:R-:W-:Y:S01]  /*3cd0*/  LOP3.LUT R34, R13, 0x7fffff, RZ, 0xc0, !PT ;  /* 0x007fffff0d227812 */ /* 0x000fe200078ec0ff */
[CCC-:B------:R-:W-:Y:S01]  /*3ce0*/  FFMA.RP R13, R39.reuse, R43.reuse, R40.reuse ;  /* 0x0000002b270d7223 */ /* 0x1c0fe20000008028 */
[C---:B------:R-:W-:Y:S01]  /*3cf0*/  IADD3 R41, -R42.reuse, RZ, RZ ;  /* 0x000000ff2a297210 */ /* 0x040fe20007ffe1ff */
[----:B------:R-:W-:Y:S01]  /*3d00*/  FFMA.RM R40, R39, R43, R40 ;  /* 0x0000002b27287223 */ /* 0x000fe20000004028 */
[----:B------:R-:W-:-:S02]  /*3d10*/  IADD3 R39, R42, 0x20, RZ ;  /* 0x000000202a277810 */ /* 0x000fc40007ffe0ff */
[----:B------:R-:W-:Y:S02]  /*3d20*/  LOP3.LUT R34, R34, 0x800000, RZ, 0xfc, !PT ;  /* 0x0080000022227812 */ /* 0x000fe400078efcff */
[----:B------:R-:W-:Y:S02]  /*3d30*/  FSETP.NEU.FTZ.AND P0, PT, R13, R40, PT ;  /* 0x000000280d00720b */ /* 0x000fe40003f1d000 */
[----:B------:R-:W-:Y:S02]  /*3d40*/  SHF.L.U32 R39, R34, R39, RZ ;  /* 0x0000002722277219 */ /* 0x000fe400000006ff */
[----:B------:R-:W-:Y:S02]  /*3d50*/  SEL R13, R41, RZ, P2 ;  /* 0x000000ff290d7207 */ /* 0x000fe40001000000 */
[----:B------:R-:W-:Y:S02]  /*3d60*/  ISETP.NE.AND P1, PT, R39, RZ, P1 ;  /* 0x000000ff2700720c */ /* 0x000fe40000f25270 */
[----:B------:R-:W-:-:S02]  /*3d70*/  SHF.R.U32.HI R13, RZ, R13, R34 ;  /* 0x0000000dff0d7219 */ /* 0x000fc40000011622 */
[----:B------:R-:W-:Y:S02]  /*3d80*/  PLOP3.LUT P0, PT, P0, P1, PT, 0xa8, 0x0 ;  /* 0x000000000000781c */ /* 0x000fe40000703570 */
[----:B------:R-:W-:Y:S02]  /*3d90*/  SHF.R.U32.HI R39, RZ, 0x1, R13 ;  /* 0x00000001ff277819 */ /* 0x000fe4000001160d */
[----:B------:R-:W-:-:S04]  /*3da0*/  SEL R34, RZ, 0x1, !P0 ;  /* 0x00000001ff227807 */ /* 0x000fc80004000000 */
[----:B------:R-:W-:-:S04]  /*3db0*/  LOP3.LUT R34, R34, 0x1, R39, 0xf8, !PT ;  /* 0x0000000122227812 */ /* 0x000fc800078ef827 */
[----:B------:R-:W-:-:S05]  /*3dc0*/  LOP3.LUT R34, R34, R13, RZ, 0xc0, !PT ;  /* 0x0000000d22227212 */ /* 0x000fca00078ec0ff */
[----:B------:R-:W-:-:S05]  /*3dd0*/  IMAD.IADD R39, R39, 0x1, R34 ;  /* 0x0000000127277824 */ /* 0x000fca00078e0222 */
[----:B------:R-:W-:Y:S01]  /*3de0*/  LOP3.LUT R38, R39, R38, RZ, 0xfc, !PT ;  /* 0x0000002627267212 */ /* 0x000fe200078efcff */
[----:B------:R-:W-:Y:S07]  /*3df0*/  BRA `(.L_x_69) ;  /* 0x0000004000007947 */ /* 0x000fee0003800000 */
.L_x_68:
[----:B------:R-:W-:-:S04]  /*3e00*/  LOP3.LUT R38, R38, 0x80000000, RZ, 0xc0, !PT ;  /* 0x8000000026267812 */ /* 0x000fc800078ec0ff */
[----:B------:R-:W-:Y:S01]  /*3e10*/  LOP3.LUT R38, R38, 0x7f800000, RZ, 0xfc, !PT ;  /* 0x7f80000026267812 */ /* 0x000fe200078efcff */
[----:B------:R-:W-:Y:S07]  /*3e20*/  BRA `(.L_x_69) ;  /* 0x0000001000007947 */ /* 0x000fee0003800000 */
.L_x_66:
[----:B------:R-:W-:-:S08]  /*3e30*/  LEA R38, R41, R38, 0x17 ;  /* 0x0000002629267211 */ /* 0x000fd000078eb8ff */
.L_x_69:
[----:B------:R-:W-:Y:S05]  /*3e40*/  BSYNC B4 ;  /* 0x0000000000047941 */ /* 0x000fea0003800000 */
.L_x_65:
[----:B------:R-:W-:-:S06]  /*3e50*/  IMAD.MOV.U32 R13, RZ, RZ, 0x0 ;  /* 0x00000000ff0d7424 */ /* 0x000fcc00078e00ff */
[----:B------:R-:W-:Y:S05]  /*3e60*/  RET.REL.NODEC R12 `(subComputation) ;  /* 0xffffc1900c007950 */ /* 0x000fea0003c3ffff */
.L_x_64:
[----:B------:R-:W-:Y:S02]  /*3e70*/  MOV R13, 0x0 ;  /* 0x00000000000d7802 */ /* 0x000fe40000000f00 */
[----:B------:R-:W-:-:S04]  /*3e80*/  LOP3.LUT R38, R39, 0x80000000, R38, 0x48, !PT ;  /* 0x8000000027267812 */ /* 0x000fc800078e4826 */
[----:B------:R-:W-:Y:S01]  /*3e90*/  LOP3.LUT R38, R38, 0x7f800000, RZ, 0xfc, !PT ;  /* 0x7f80000026267812 */ /* 0x000fe200078efcff */
[----:B------:R-:W-:Y:S07]  /*3ea0*/  RET.REL.NODEC R12 `(subComputation) ;  /* 0xffffc1500c007950 */ /* 0x000fee0003c3ffff */
.L_x_63:
[----:B------:R-:W-:Y:S01]  /*3eb0*/  IMAD.MOV.U32 R13, RZ, RZ, 0x0 ;  /* 0x00000000ff0d7424 */ /* 0x000fe200078e00ff */
[----:B------:R-:W-:-:S05]  /*3ec0*/  LOP3.LUT R38, R39, 0x80000000, R38, 0x48, !PT ;  /* 0x8000000027267812 */ /* 0x000fca00078e4826 */
[----:B------:R-:W-:Y:S05]  /*3ed0*/  RET.REL.NODEC R12 `(subComputation) ;  /* 0xffffc1200c007950 */ /* 0x000fea0003c3ffff */
.L_x_62:
[----:B------:R-:W-:Y:S01]  /*3ee0*/  IMAD.MOV.U32 R13, RZ, RZ, 0x0 ;  /* 0x00000000ff0d7424 */ /* 0x000fe200078e00ff */
[----:B------:R-:W-:-:S05]  /*3ef0*/  MOV R38, 0x7fffffff ;  /* 0x7fffffff00267802 */ /* 0x000fca0000000f00 */
[----:B------:R-:W-:Y:S05]  /*3f00*/  RET.REL.NODEC R12 `(subComputation) ;  /* 0xffffc0f00c007950 */ /* 0x000fea0003c3ffff */
.L_x_61:
[----:B------:R-:W-:Y:S01]  /*3f10*/  MOV R13, 0x0 ;  /* 0x00000000000d7802 */ /* 0x000fe20000000f00 */
[----:B------:R-:W-:-:S05]  /*3f20*/  FADD.FTZ R38, R38, R39 ;  /* 0x0000002726267221 */ /* 0x000fca0000010000 */
[----:B------:R-:W-:Y:S05]  /*3f30*/  RET.REL.NODEC R12 `(subComputation) ;  /* 0xffffc0c00c007950 */ /* 0x000fea0003c3ffff */
.L_x_70:
[----:B------:R-:W-:-:S00]  /*3f40*/  BRA `(.L_x_70) ;  /* 0xfffffff000007947 */ /* 0x000fc0000383ffff */
[----:B------:R-:W-:-:S00]  /*3f50*/  NOP ;  /* 0x0000000000007918 */ /* 0x000fc00000000000 */
[----:B------:R-:W-:-:S00]  /*3f60*/  NOP ;  /* 0x0000000000007918 */ /* 0x000fc00000000000 */
[----:B------:R-:W-:-:S00]  /*3f70*/  NOP ;  /* 0x0000000000007918 */ /* 0x000fc00000000000 */
.L_x_72:
